//
// Generated by NVIDIA NVVM Compiler
//
// Compiler Build ID: CL-36424714
// Cuda compilation tools, release 13.0, V13.0.88
// Based on NVVM 20.0.0
//

.version 9.0
.target sm_100
.address_size 64

	// .globl	_Z10serial_fftIiEvPT_mRKS0_S3_
.extern .func  (.param .b64 func_retval0) malloc
(
	.param .b64 malloc_param_0
)
;
.extern .func free
(
	.param .b64 free_param_0
)
;
.extern .func __assertfail
(
	.param .b64 __assertfail_param_0,
	.param .b64 __assertfail_param_1,
	.param .b32 __assertfail_param_2,
	.param .b64 __assertfail_param_3,
	.param .b64 __assertfail_param_4
)
;
.global .align 1 .b8 __unnamed_1[93] = {118, 111, 105, 100, 32, 115, 101, 114, 105, 97, 108, 95, 102, 102, 116, 40, 70, 105, 101, 108, 100, 84, 32, 42, 44, 32, 117, 110, 115, 105, 103, 110, 101, 100, 32, 108, 111, 110, 103, 44, 32, 99, 111, 110, 115, 116, 32, 70, 105, 101, 108, 100, 84, 32, 38, 44, 32, 99, 111, 110, 115, 116, 32, 70, 105, 101, 108, 100, 84, 32, 38, 41, 32, 91, 119, 105, 116, 104, 32, 70, 105, 101, 108, 100, 84, 32, 61, 32, 105, 110, 116, 93};
.global .align 1 .b8 $str[21] = {108, 101, 110, 103, 116, 104, 32, 61, 61, 32, 49, 117, 108, 60, 60, 108, 111, 103, 95, 109};
.global .align 1 .b8 $str$1[27] = {47, 116, 109, 112, 47, 115, 97, 115, 115, 95, 99, 117, 95, 54, 120, 118, 106, 104, 50, 112, 53, 47, 107, 46, 99, 117};
.global .align 1 .b8 $str$2[18] = {110, 32, 61, 61, 32, 40, 49, 117, 32, 60, 60, 32, 108, 111, 103, 110, 41};

.visible .entry _Z10serial_fftIiEvPT_mRKS0_S3_(
	.param .u64 .ptr .align 1 _Z10serial_fftIiEvPT_mRKS0_S3__param_0,
	.param .u64 _Z10serial_fftIiEvPT_mRKS0_S3__param_1,
	.param .u64 .ptr .align 1 _Z10serial_fftIiEvPT_mRKS0_S3__param_2,
	.param .u64 .ptr .align 1 _Z10serial_fftIiEvPT_mRKS0_S3__param_3
)
{
	.reg .pred 	%p<36>;
	.reg .b16 	%rs<2>;
	.reg .b32 	%r<168>;
	.reg .b32 	%f<47>;
	.reg .b64 	%rd<225>;

	ld.param.u64 	%rd64, [_Z10serial_fftIiEvPT_mRKS0_S3__param_0];
	ld.param.u64 	%rd63, [_Z10serial_fftIiEvPT_mRKS0_S3__param_1];
	ld.param.u64 	%rd65, [_Z10serial_fftIiEvPT_mRKS0_S3__param_2];
	ld.param.u64 	%rd66, [_Z10serial_fftIiEvPT_mRKS0_S3__param_3];
	cvta.to.global.u64 	%rd1, %rd64;
	cvta.to.global.u64 	%rd2, %rd66;
	cvta.to.global.u64 	%rd3, %rd65;
	mov.u32 	%r21, %ctaid.x;
	mov.u32 	%r22, %ntid.x;
	mov.u32 	%r23, %tid.x;
	mad.lo.s32 	%r24, %r21, %r22, %r23;
	shr.u64 	%rd4, %rd63, 10;
	cvt.s64.s32 	%rd5, %r24;
	cvt.rn.f32.u64 	%f1, %rd63;
	setp.eq.s64 	%p1, %rd63, 0;
	selp.f32 	%f2, 0fC1B80000, 0f00000000, %p1;
	mov.b32 	%r25, %f1;
	add.s32 	%r26, %r25, -1060439283;
	and.b32  	%r27, %r26, -8388608;
	sub.s32 	%r28, %r25, %r27;
	mov.b32 	%f3, %r28;
	cvt.rn.f32.s32 	%f4, %r27;
	fma.rn.f32 	%f5, %f4, 0f34000000, %f2;
	add.f32 	%f6, %f3, 0fBF800000;
	fma.rn.f32 	%f7, %f6, 0f3DC6B27F, 0fBE2C7F30;
	fma.rn.f32 	%f8, %f7, %f6, 0f3E2FCF2A;
	fma.rn.f32 	%f9, %f8, %f6, 0fBE374E43;
	fma.rn.f32 	%f10, %f9, %f6, 0f3E520BF4;
	fma.rn.f32 	%f11, %f10, %f6, 0fBE763C8B;
	fma.rn.f32 	%f12, %f11, %f6, 0f3E93BF99;
	fma.rn.f32 	%f13, %f12, %f6, 0fBEB8AA49;
	fma.rn.f32 	%f14, %f13, %f6, 0f3EF6384A;
	fma.rn.f32 	%f15, %f14, %f6, 0fBF38AA3B;
	mul.f32 	%f16, %f6, %f15;
	mul.f32 	%f17, %f6, %f16;
	fma.rn.f32 	%f18, %f6, 0f3FB8AA3B, %f17;
	add.f32 	%f19, %f5, %f18;
	setp.gt.u32 	%p2, %r25, 2139095039;
	fma.rn.f32 	%f20, %f1, 0f7F800000, 0f7F800000;
	selp.f32 	%f21, %f20, %f19, %p2;
	selp.f32 	%f22, 0fFF800000, %f21, %p1;
	cvt.rzi.u64.f32 	%rd6, %f22;
	cvt.u32.u64 	%r29, %rd6;
	mov.b64 	%rd67, 1;
	shl.b64 	%rd68, %rd67, %r29;
	setp.eq.s64 	%p3, %rd63, %rd68;
	@%p3 bra 	$L__BB0_2;
	mov.u64 	%rd69, $str;
	cvta.global.u64 	%rd70, %rd69;
	mov.u64 	%rd71, $str$1;
	cvta.global.u64 	%rd72, %rd71;
	mov.u64 	%rd73, __unnamed_1;
	cvta.global.u64 	%rd74, %rd73;
	{ // callseq 0, 0
	.param .b64 param0;
	st.param.b64 	[param0], %rd70;
	.param .b64 param1;
	st.param.b64 	[param1], %rd72;
	.param .b32 param2;
	st.param.b32 	[param2], 36;
	.param .b64 param3;
	st.param.b64 	[param3], %rd74;
	.param .b64 param4;
	st.param.b64 	[param4], 1;
	call.uni 
	__assertfail, 
	(
	param0, 
	param1, 
	param2, 
	param3, 
	param4
	);
	} // callseq 0
$L__BB0_2:
	mad.lo.s64 	%rd75, %rd4, %rd5, %rd4;
	setp.gt.u64 	%p4, %rd75, %rd63;
	@%p4 bra 	$L__BB0_46;
	shl.b64 	%rd7, %rd4, 2;
	{ // callseq 1, 0
	.param .b64 param0;
	st.param.b64 	[param0], %rd7;
	.param .b64 retval0;
	call.uni (retval0), 
	malloc, 
	(
	param0
	);
	ld.param.b64 	%rd76, [retval0];
	} // callseq 1
	setp.lt.u64 	%p5, %rd63, 1024;
	@%p5 bra 	$L__BB0_6;
	mov.b64 	%rd204, 0;
$L__BB0_5:
	add.s64 	%rd78, %rd1, %rd204;
	ld.global.u8 	%rs1, [%rd78];
	add.s64 	%rd79, %rd76, %rd204;
	st.u8 	[%rd79], %rs1;
	add.s64 	%rd204, %rd204, 1;
	setp.lt.u64 	%p6, %rd204, %rd7;
	@%p6 bra 	$L__BB0_5;
$L__BB0_6:
	cvt.u32.u64 	%r30, %rd5;
	ld.global.u32 	%r31, [%rd3];
	xor.b32  	%r1, %r31, %r30;
	add.s32 	%r33, %r29, -10;
	shl.b32 	%r34, %r30, %r33;
	xor.b32  	%r2, %r31, %r34;
	ld.global.u32 	%r163, [%rd2];
	add.s64 	%rd11, %rd6, -10;
	mov.b32 	%r35, 1;
	shl.b32 	%r36, %r35, %r29;
	cvt.u64.u32 	%rd81, %r36;
	add.s64 	%rd12, %rd81, -1;
	mov.b64 	%rd205, 0;
$L__BB0_7:
	shl.b64 	%rd83, %rd205, 2;
	add.s64 	%rd14, %rd76, %rd83;
	ld.u32 	%r162, [%rd14];
	mov.b64 	%rd206, 0;
$L__BB0_8:
	cvt.u32.u64 	%r37, %rd11;
	shl.b64 	%rd84, %rd206, %r37;
	add.s64 	%rd85, %rd84, %rd205;
	and.b64  	%rd86, %rd85, %rd12;
	shl.b64 	%rd87, %rd86, 2;
	add.s64 	%rd88, %rd1, %rd87;
	ld.global.u32 	%r38, [%rd88];
	mad.lo.s32 	%r39, %r38, %r163, %r162;
	st.u32 	[%rd14], %r39;
	mul.lo.s32 	%r40, %r163, %r2;
	add.s64 	%rd89, %rd206, 1;
	shl.b64 	%rd90, %rd89, %r37;
	add.s64 	%rd91, %rd90, %rd205;
	and.b64  	%rd92, %rd91, %rd12;
	shl.b64 	%rd93, %rd92, 2;
	add.s64 	%rd94, %rd1, %rd93;
	ld.global.u32 	%r41, [%rd94];
	mad.lo.s32 	%r42, %r41, %r40, %r39;
	st.u32 	[%rd14], %r42;
	mul.lo.s32 	%r43, %r40, %r2;
	add.s64 	%rd95, %rd206, 2;
	shl.b64 	%rd96, %rd95, %r37;
	add.s64 	%rd97, %rd96, %rd205;
	and.b64  	%rd98, %rd97, %rd12;
	shl.b64 	%rd99, %rd98, 2;
	add.s64 	%rd100, %rd1, %rd99;
	ld.global.u32 	%r44, [%rd100];
	mad.lo.s32 	%r45, %r44, %r43, %r42;
	st.u32 	[%rd14], %r45;
	mul.lo.s32 	%r46, %r43, %r2;
	add.s64 	%rd101, %rd206, 3;
	shl.b64 	%rd102, %rd101, %r37;
	add.s64 	%rd103, %rd102, %rd205;
	and.b64  	%rd104, %rd103, %rd12;
	shl.b64 	%rd105, %rd104, 2;
	add.s64 	%rd106, %rd1, %rd105;
	ld.global.u32 	%r47, [%rd106];
	mad.lo.s32 	%r48, %r47, %r46, %r45;
	st.u32 	[%rd14], %r48;
	mul.lo.s32 	%r49, %r46, %r2;
	add.s64 	%rd107, %rd206, 4;
	shl.b64 	%rd108, %rd107, %r37;
	add.s64 	%rd109, %rd108, %rd205;
	and.b64  	%rd110, %rd109, %rd12;
	shl.b64 	%rd111, %rd110, 2;
	add.s64 	%rd112, %rd1, %rd111;
	ld.global.u32 	%r50, [%rd112];
	mad.lo.s32 	%r51, %r50, %r49, %r48;
	st.u32 	[%rd14], %r51;
	mul.lo.s32 	%r52, %r49, %r2;
	add.s64 	%rd113, %rd206, 5;
	shl.b64 	%rd114, %rd113, %r37;
	add.s64 	%rd115, %rd114, %rd205;
	and.b64  	%rd116, %rd115, %rd12;
	shl.b64 	%rd117, %rd116, 2;
	add.s64 	%rd118, %rd1, %rd117;
	ld.global.u32 	%r53, [%rd118];
	mad.lo.s32 	%r54, %r53, %r52, %r51;
	st.u32 	[%rd14], %r54;
	mul.lo.s32 	%r55, %r52, %r2;
	add.s64 	%rd119, %rd206, 6;
	shl.b64 	%rd120, %rd119, %r37;
	add.s64 	%rd121, %rd120, %rd205;
	and.b64  	%rd122, %rd121, %rd12;
	shl.b64 	%rd123, %rd122, 2;
	add.s64 	%rd124, %rd1, %rd123;
	ld.global.u32 	%r56, [%rd124];
	mad.lo.s32 	%r57, %r56, %r55, %r54;
	st.u32 	[%rd14], %r57;
	mul.lo.s32 	%r58, %r55, %r2;
	add.s64 	%rd125, %rd206, 7;
	shl.b64 	%rd126, %rd125, %r37;
	add.s64 	%rd127, %rd126, %rd205;
	and.b64  	%rd128, %rd127, %rd12;
	shl.b64 	%rd129, %rd128, 2;
	add.s64 	%rd130, %rd1, %rd129;
	ld.global.u32 	%r59, [%rd130];
	mad.lo.s32 	%r162, %r59, %r58, %r57;
	st.u32 	[%rd14], %r162;
	mul.lo.s32 	%r163, %r58, %r2;
	add.s64 	%rd206, %rd206, 8;
	setp.ne.s64 	%p7, %rd206, 1024;
	@%p7 bra 	$L__BB0_8;
	mul.lo.s32 	%r163, %r163, %r1;
	add.s64 	%rd205, %rd205, 1;
	shr.u64 	%rd131, %rd205, %r37;
	setp.eq.s64 	%p8, %rd131, 0;
	@%p8 bra 	$L__BB0_7;
	setp.lt.u64 	%p9, %rd63, 1024;
	ld.global.u32 	%r11, [%rd3];
	cvt.rn.f32.u64 	%f23, %rd4;
	mul.f32 	%f24, %f23, 0f4B000000;
	selp.f32 	%f25, %f24, %f23, %p9;
	selp.f32 	%f26, 0fC1B80000, 0f00000000, %p9;
	mov.b32 	%r61, %f25;
	add.s32 	%r62, %r61, -1060439283;
	and.b32  	%r63, %r62, -8388608;
	sub.s32 	%r64, %r61, %r63;
	mov.b32 	%f27, %r64;
	cvt.rn.f32.s32 	%f28, %r63;
	fma.rn.f32 	%f29, %f28, 0f34000000, %f26;
	add.f32 	%f30, %f27, 0fBF800000;
	fma.rn.f32 	%f31, %f30, 0f3DC6B27F, 0fBE2C7F30;
	fma.rn.f32 	%f32, %f31, %f30, 0f3E2FCF2A;
	fma.rn.f32 	%f33, %f32, %f30, 0fBE374E43;
	fma.rn.f32 	%f34, %f33, %f30, 0f3E520BF4;
	fma.rn.f32 	%f35, %f34, %f30, 0fBE763C8B;
	fma.rn.f32 	%f36, %f35, %f30, 0f3E93BF99;
	fma.rn.f32 	%f37, %f36, %f30, 0fBEB8AA49;
	fma.rn.f32 	%f38, %f37, %f30, 0f3EF6384A;
	fma.rn.f32 	%f39, %f38, %f30, 0fBF38AA3B;
	mul.f32 	%f40, %f30, %f39;
	mul.f32 	%f41, %f30, %f40;
	fma.rn.f32 	%f42, %f30, 0f3FB8AA3B, %f41;
	add.f32 	%f43, %f29, %f42;
	setp.gt.u32 	%p10, %r61, 2139095039;
	fma.rn.f32 	%f44, %f25, 0f7F800000, 0f7F800000;
	selp.f32 	%f45, %f44, %f43, %p10;
	setp.eq.f32 	%p11, %f25, 0f00000000;
	selp.f32 	%f46, 0fFF800000, %f45, %p11;
	cvt.rzi.u64.f32 	%rd18, %f46;
	cvt.u32.u64 	%r65, %rd18;
	mov.b32 	%r66, 1;
	shl.b32 	%r67, %r66, %r65;
	cvt.u64.u32 	%rd132, %r67;
	setp.eq.s64 	%p12, %rd4, %rd132;
	@%p12 bra 	$L__BB0_12;
	mov.u64 	%rd133, $str$2;
	cvta.global.u64 	%rd134, %rd133;
	mov.u64 	%rd135, $str$1;
	cvta.global.u64 	%rd136, %rd135;
	mov.u64 	%rd137, __unnamed_1;
	cvta.global.u64 	%rd138, %rd137;
	{ // callseq 2, 0
	.param .b64 param0;
	st.param.b64 	[param0], %rd134;
	.param .b64 param1;
	st.param.b64 	[param1], %rd136;
	.param .b32 param2;
	st.param.b32 	[param2], 63;
	.param .b64 param3;
	st.param.b64 	[param3], %rd138;
	.param .b64 param4;
	st.param.b64 	[param4], 1;
	call.uni 
	__assertfail, 
	(
	param0, 
	param1, 
	param2, 
	param3, 
	param4
	);
	} // callseq 2
$L__BB0_12:
	setp.lt.u64 	%p13, %rd63, 1024;
	@%p13 bra 	$L__BB0_26;
	and.b64  	%rd19, %rd18, 3;
	and.b64  	%rd20, %rd18, -4;
	mov.b64 	%rd207, 0;
$L__BB0_14:
	setp.eq.s64 	%p14, %rd18, 0;
	mov.b64 	%rd214, 0;
	@%p14 bra 	$L__BB0_23;
	setp.lt.u64 	%p15, %rd18, 4;
	mov.b64 	%rd213, 0;
	mov.u64 	%rd212, %rd207;
	@%p15 bra 	$L__BB0_19;
	mov.b64 	%rd214, 0;
	mov.u64 	%rd212, %rd207;
	mov.u64 	%rd210, %rd214;
$L__BB0_17:
	shl.b64 	%rd144, %rd212, 2;
	and.b64  	%rd145, %rd144, 4;
	shr.u64 	%rd146, %rd212, 2;
	shl.b64 	%rd147, %rd214, 3;
	or.b64  	%rd148, %rd147, %rd145;
	and.b64  	%rd149, %rd212, 2;
	or.b64  	%rd150, %rd149, %rd148;
	and.b64  	%rd151, %rd146, 1;
	or.b64  	%rd152, %rd151, %rd150;
	shr.u64 	%rd153, %rd212, 3;
	shl.b64 	%rd154, %rd152, 1;
	and.b64  	%rd155, %rd153, 1;
	or.b64  	%rd214, %rd155, %rd154;
	shr.u64 	%rd212, %rd212, 4;
	add.s64 	%rd210, %rd210, 4;
	setp.ne.s64 	%p16, %rd210, %rd20;
	@%p16 bra 	$L__BB0_17;
	shl.b64 	%rd213, %rd214, 1;
$L__BB0_19:
	setp.eq.s64 	%p17, %rd19, 0;
	@%p17 bra 	$L__BB0_23;
	setp.eq.s64 	%p18, %rd19, 1;
	and.b64  	%rd156, %rd212, 1;
	add.s64 	%rd214, %rd156, %rd213;
	@%p18 bra 	$L__BB0_23;
	setp.eq.s64 	%p19, %rd19, 2;
	shr.u64 	%rd157, %rd212, 1;
	shl.b64 	%rd158, %rd214, 1;
	and.b64  	%rd159, %rd157, 1;
	or.b64  	%rd214, %rd159, %rd158;
	@%p19 bra 	$L__BB0_23;
	shr.u64 	%rd160, %rd212, 2;
	shl.b64 	%rd161, %rd214, 1;
	and.b64  	%rd162, %rd160, 1;
	or.b64  	%rd214, %rd162, %rd161;
$L__BB0_23:
	setp.ge.u64 	%p20, %rd207, %rd214;
	@%p20 bra 	$L__BB0_25;
	shl.b64 	%rd163, %rd207, 2;
	add.s64 	%rd164, %rd76, %rd163;
	ld.u32 	%r68, [%rd164];
	shl.b64 	%rd165, %rd214, 2;
	add.s64 	%rd166, %rd76, %rd165;
	ld.u32 	%r69, [%rd166];
	st.u32 	[%rd164], %r69;
	st.u32 	[%rd166], %r68;
$L__BB0_25:
	add.s64 	%rd207, %rd207, 1;
	setp.eq.s64 	%p21, %rd207, %rd4;
	@%p21 bra 	$L__BB0_26;
	bra.uni 	$L__BB0_14;
$L__BB0_26:
	setp.lt.u64 	%p22, %rd63, 1024;
	setp.eq.s64 	%p23, %rd18, 0;
	or.pred  	%p24, %p23, %p22;
	@%p24 bra 	$L__BB0_43;
	mov.b64 	%rd215, 1;
	mov.u64 	%rd216, %rd215;
$L__BB0_28:
	shl.b64 	%rd39, %rd216, 1;
	add.s64 	%rd168, %rd39, -1;
	not.b64 	%rd169, %rd39;
	and.b64  	%rd170, %rd169, %rd168;
	popc.b64 	%r70, %rd170;
	shr.u64 	%rd171, %rd4, %r70;
	cvt.u32.u64 	%r71, %rd171;
	xor.b32  	%r72, %r11, %r71;
	xor.b32  	%r12, %r72, 1024;
	setp.eq.s64 	%p25, %rd216, 0;
	@%p25 bra 	$L__BB0_42;
	and.b64  	%rd40, %rd216, 7;
	add.s64 	%rd41, %rd40, -1;
	and.b64  	%rd42, %rd216, 3;
	and.b64  	%rd43, %rd216, -8;
	and.b64  	%rd44, %rd216, 1;
	mov.b64 	%rd217, 0;
$L__BB0_30:
	setp.lt.u64 	%p26, %rd216, 8;
	ld.global.u32 	%r165, [%rd2];
	mov.b64 	%rd222, 0;
	@%p26 bra 	$L__BB0_33;
	add.s64 	%rd174, %rd216, %rd217;
	shl.b64 	%rd175, %rd174, 2;
	add.s64 	%rd176, %rd76, 16;
	add.s64 	%rd219, %rd176, %rd175;
	shl.b64 	%rd177, %rd217, 2;
	add.s64 	%rd218, %rd176, %rd177;
	mov.u64 	%rd220, %rd43;
$L__BB0_32:
	.pragma "nounroll";
	ld.u32 	%r73, [%rd219+-16];
	mul.lo.s32 	%r74, %r73, %r165;
	ld.u32 	%r75, [%rd218+-16];
	sub.s32 	%r76, %r75, %r74;
	st.u32 	[%rd219+-16], %r76;
	add.s32 	%r77, %r75, %r74;
	st.u32 	[%rd218+-16], %r77;
	mul.lo.s32 	%r78, %r165, %r12;
	ld.u32 	%r79, [%rd219+-12];
	mul.lo.s32 	%r80, %r79, %r78;
	ld.u32 	%r81, [%rd218+-12];
	sub.s32 	%r82, %r81, %r80;
	st.u32 	[%rd219+-12], %r82;
	add.s32 	%r83, %r81, %r80;
	st.u32 	[%rd218+-12], %r83;
	mul.lo.s32 	%r84, %r78, %r12;
	ld.u32 	%r85, [%rd219+-8];
	mul.lo.s32 	%r86, %r85, %r84;
	ld.u32 	%r87, [%rd218+-8];
	sub.s32 	%r88, %r87, %r86;
	st.u32 	[%rd219+-8], %r88;
	add.s32 	%r89, %r87, %r86;
	st.u32 	[%rd218+-8], %r89;
	mul.lo.s32 	%r90, %r84, %r12;
	ld.u32 	%r91, [%rd219+-4];
	mul.lo.s32 	%r92, %r91, %r90;
	ld.u32 	%r93, [%rd218+-4];
	sub.s32 	%r94, %r93, %r92;
	st.u32 	[%rd219+-4], %r94;
	add.s32 	%r95, %r93, %r92;
	st.u32 	[%rd218+-4], %r95;
	mul.lo.s32 	%r96, %r90, %r12;
	ld.u32 	%r97, [%rd219];
	mul.lo.s32 	%r98, %r97, %r96;
	ld.u32 	%r99, [%rd218];
	sub.s32 	%r100, %r99, %r98;
	st.u32 	[%rd219], %r100;
	add.s32 	%r101, %r99, %r98;
	st.u32 	[%rd218], %r101;
	mul.lo.s32 	%r102, %r96, %r12;
	ld.u32 	%r103, [%rd219+4];
	mul.lo.s32 	%r104, %r103, %r102;
	ld.u32 	%r105, [%rd218+4];
	sub.s32 	%r106, %r105, %r104;
	st.u32 	[%rd219+4], %r106;
	add.s32 	%r107, %r105, %r104;
	st.u32 	[%rd218+4], %r107;
	mul.lo.s32 	%r108, %r102, %r12;
	ld.u32 	%r109, [%rd219+8];
	mul.lo.s32 	%r110, %r109, %r108;
	ld.u32 	%r111, [%rd218+8];
	sub.s32 	%r112, %r111, %r110;
	st.u32 	[%rd219+8], %r112;
	add.s32 	%r113, %r111, %r110;
	st.u32 	[%rd218+8], %r113;
	mul.lo.s32 	%r114, %r108, %r12;
	ld.u32 	%r115, [%rd219+12];
	mul.lo.s32 	%r116, %r115, %r114;
	ld.u32 	%r117, [%rd218+12];
	sub.s32 	%r118, %r117, %r116;
	st.u32 	[%rd219+12], %r118;
	add.s32 	%r119, %r117, %r116;
	st.u32 	[%rd218+12], %r119;
	mul.lo.s32 	%r165, %r114, %r12;
	add.s64 	%rd220, %rd220, -8;
	add.s64 	%rd219, %rd219, 32;
	add.s64 	%rd218, %rd218, 32;
	setp.ne.s64 	%p27, %rd220, 0;
	mov.u64 	%rd222, %rd43;
	@%p27 bra 	$L__BB0_32;
$L__BB0_33:
	setp.eq.s64 	%p28, %rd40, 0;
	@%p28 bra 	$L__BB0_41;
	setp.lt.u64 	%p29, %rd41, 3;
	@%p29 bra 	$L__BB0_36;
	add.s64 	%rd178, %rd222, %rd217;
	add.s64 	%rd179, %rd178, %rd216;
	shl.b64 	%rd180, %rd179, 2;
	add.s64 	%rd181, %rd76, %rd180;
	ld.u32 	%r120, [%rd181];
	mul.lo.s32 	%r121, %r120, %r165;
	shl.b64 	%rd182, %rd178, 2;
	add.s64 	%rd183, %rd76, %rd182;
	ld.u32 	%r122, [%rd183];
	sub.s32 	%r123, %r122, %r121;
	st.u32 	[%rd181], %r123;
	add.s32 	%r124, %r122, %r121;
	st.u32 	[%rd183], %r124;
	mul.lo.s32 	%r125, %r165, %r12;
	ld.u32 	%r126, [%rd181+4];
	mul.lo.s32 	%r127, %r126, %r125;
	ld.u32 	%r128, [%rd183+4];
	sub.s32 	%r129, %r128, %r127;
	st.u32 	[%rd181+4], %r129;
	add.s32 	%r130, %r128, %r127;
	st.u32 	[%rd183+4], %r130;
	mul.lo.s32 	%r131, %r125, %r12;
	ld.u32 	%r132, [%rd181+8];
	mul.lo.s32 	%r133, %r132, %r131;
	ld.u32 	%r134, [%rd183+8];
	sub.s32 	%r135, %r134, %r133;
	st.u32 	[%rd181+8], %r135;
	add.s32 	%r136, %r134, %r133;
	st.u32 	[%rd183+8], %r136;
	mul.lo.s32 	%r137, %r131, %r12;
	ld.u32 	%r138, [%rd181+12];
	mul.lo.s32 	%r139, %r138, %r137;
	ld.u32 	%r140, [%rd183+12];
	sub.s32 	%r141, %r140, %r139;
	st.u32 	[%rd181+12], %r141;
	add.s32 	%r142, %r140, %r139;
	st.u32 	[%rd183+12], %r142;
	mul.lo.s32 	%r165, %r137, %r12;
	add.s64 	%rd222, %rd222, 4;
$L__BB0_36:
	setp.eq.s64 	%p30, %rd42, 0;
	@%p30 bra 	$L__BB0_41;
	setp.eq.s64 	%p31, %rd42, 1;
	@%p31 bra 	$L__BB0_39;
	add.s64 	%rd184, %rd222, %rd217;
	add.s64 	%rd185, %rd184, %rd216;
	shl.b64 	%rd186, %rd185, 2;
	add.s64 	%rd187, %rd76, %rd186;
	ld.u32 	%r143, [%rd187];
	mul.lo.s32 	%r144, %r143, %r165;
	shl.b64 	%rd188, %rd184, 2;
	add.s64 	%rd189, %rd76, %rd188;
	ld.u32 	%r145, [%rd189];
	sub.s32 	%r146, %r145, %r144;
	st.u32 	[%rd187], %r146;
	add.s32 	%r147, %r145, %r144;
	st.u32 	[%rd189], %r147;
	mul.lo.s32 	%r148, %r165, %r12;
	ld.u32 	%r149, [%rd187+4];
	mul.lo.s32 	%r150, %r149, %r148;
	ld.u32 	%r151, [%rd189+4];
	sub.s32 	%r152, %r151, %r150;
	st.u32 	[%rd187+4], %r152;
	add.s32 	%r153, %r151, %r150;
	st.u32 	[%rd189+4], %r153;
	mul.lo.s32 	%r165, %r148, %r12;
	add.s64 	%rd222, %rd222, 2;
$L__BB0_39:
	setp.eq.s64 	%p32, %rd44, 0;
	@%p32 bra 	$L__BB0_41;
	add.s64 	%rd190, %rd222, %rd217;
	add.s64 	%rd191, %rd190, %rd216;
	shl.b64 	%rd192, %rd191, 2;
	add.s64 	%rd193, %rd76, %rd192;
	ld.u32 	%r154, [%rd193];
	mul.lo.s32 	%r155, %r154, %r165;
	shl.b64 	%rd194, %rd190, 2;
	add.s64 	%rd195, %rd76, %rd194;
	ld.u32 	%r156, [%rd195];
	sub.s32 	%r157, %r156, %r155;
	st.u32 	[%rd193], %r157;
	add.s32 	%r158, %r156, %r155;
	st.u32 	[%rd195], %r158;
$L__BB0_41:
	add.s64 	%rd217, %rd217, %rd39;
	setp.lt.u64 	%p33, %rd217, %rd4;
	@%p33 bra 	$L__BB0_30;
$L__BB0_42:
	add.s64 	%rd60, %rd215, 1;
	setp.lt.u64 	%p34, %rd215, %rd18;
	mov.u64 	%rd215, %rd60;
	mov.u64 	%rd216, %rd39;
	@%p34 bra 	$L__BB0_28;
$L__BB0_43:
	mov.b64 	%rd224, 0;
$L__BB0_44:
	shl.b64 	%rd197, %rd224, 2;
	add.s64 	%rd198, %rd76, %rd197;
	ld.u32 	%r159, [%rd198];
	shl.b64 	%rd199, %rd224, 10;
	add.s64 	%rd200, %rd199, %rd5;
	shl.b64 	%rd201, %rd200, 2;
	add.s64 	%rd202, %rd1, %rd201;
	st.global.u32 	[%rd202], %r159;
	add.s64 	%rd224, %rd224, 1;
	shr.u64 	%rd203, %rd224, %r37;
	setp.eq.s64 	%p35, %rd203, 0;
	@%p35 bra 	$L__BB0_44;
	{ // callseq 3, 0
	.param .b64 param0;
	st.param.b64 	[param0], %rd76;
	call.uni 
	free, 
	(
	param0
	);
	} // callseq 3
$L__BB0_46:
	ret;

}


// ===== COMPILED SASS (sm_100) =====

	.target	sm_100

	.elftype	@"ET_EXEC"


//--------------------- .note.nv.tkinfo           --------------------------
	.section	.note.nv.tkinfo,"",@"SHT_NOTE"
	.sectionflags	@"SHF_NOTE_NV_TKINFO"
	.tkinfo
        /*0018*/ 	.word	0x00000002
        /*0030*/ 	.string	""
        /*0030*/ 	.string	"ptxas"
        /*0030*/ 	.string	"Cuda compilation tools, release 13.0, V13.0.88"
        /*0030*/ 	.string	"Build cuda_13.0.r13.0/compiler.36424714_0"
        /*0030*/ 	.string	"-arch sm_100 -m 64 "



//--------------------- .note.nv.cuinfo           --------------------------
	.section	.note.nv.cuinfo,"",@"SHT_NOTE"
	.sectionflags	@"SHF_NOTE_NV_CUINFO"
        /*0018*/ 	.short	0x0002
        /*001a*/ 	.short	0x0064
        /*001c*/ 	.short	0x0082
	.zero		2


//--------------------- .nv.info                  --------------------------
	.section	.nv.info,"",@"SHT_CUDA_INFO"
	.align	4


	//----- nvinfo : EIATTR_REGCOUNT
	.align		4
        /*0000*/ 	.byte	0x04, 0x2f
        /*0002*/ 	.short	(.L_5 - .L_4)
	.align		4
.L_4:
        /*0004*/ 	.word	index@(_Z10serial_fftIiEvPT_mRKS0_S3_)
        /*0008*/ 	.word	0x00000026


	//----- nvinfo : EIATTR_FRAME_SIZE
	.align		4
.L_5:
        /*000c*/ 	.byte	0x04, 0x11
        /*000e*/ 	.short	(.L_7 - .L_6)
	.align		4
.L_6:
        /*0010*/ 	.word	index@(_Z10serial_fftIiEvPT_mRKS0_S3_)
        /*0014*/ 	.word	0x00000000


	//----- nvinfo : EIATTR_MIN_STACK_SIZE
	.align		4
.L_7:
        /*0018*/ 	.byte	0x04, 0x12
        /*001a*/ 	.short	(.L_9 - .L_8)
	.align		4
.L_8:
        /*001c*/ 	.word	index@(_Z10serial_fftIiEvPT_mRKS0_S3_)
        /*0020*/ 	.word	0x00000000
.L_9:


//--------------------- .nv.compat                --------------------------
	.section	.nv.compat,"",@"SHT_CUDA_COMPAT_INFO"
	.align	4
        /*0000*/ 	.byte	0x02, 0x09, 0x00, 0x00, 0x02, 0x02, 0x01, 0x00, 0x02, 0x05, 0x05, 0x00, 0x03, 0x07, 0x01, 0x01
        /*0010*/ 	.byte	0x02, 0x03, 0x00, 0x00, 0x02, 0x06, 0x01, 0x00, 0x04, 0x0b, 0x08, 0x00, 0x09, 0x00, 0x00, 0x00
        /*0020*/ 	.byte	0x00, 0x00, 0x00, 0x00


//--------------------- .nv.info._Z10serial_fftIiEvPT_mRKS0_S3_ --------------------------
	.section	.nv.info._Z10serial_fftIiEvPT_mRKS0_S3_,"",@"SHT_CUDA_INFO"
	.sectionflags	@""
	.align	4


	//----- nvinfo : EIATTR_CUDA_API_VERSION
	.align		4
        /*0000*/ 	.byte	0x04, 0x37
        /*0002*/ 	.short	(.L_11 - .L_10)
.L_10:
        /*0004*/ 	.word	0x00000082


	//----- nvinfo : EIATTR_KPARAM_INFO
	.align		4
.L_11:
        /*0008*/ 	.byte	0x04, 0x17
        /*000a*/ 	.short	(.L_13 - .L_12)
.L_12:
        /*000c*/ 	.word	0x00000000
        /*0010*/ 	.short	0x0003
        /*0012*/ 	.short	0x0018
        /*0014*/ 	.byte	0x00, 0xf5, 0x21, 0x00


	//----- nvinfo : EIATTR_KPARAM_INFO
	.align		4
.L_13:
        /*0018*/ 	.byte	0x04, 0x17
        /*001a*/ 	.short	(.L_15 - .L_14)
.L_14:
        /*001c*/ 	.word	0x00000000
        /*0020*/ 	.short	0x0002
        /*0022*/ 	.short	0x0010
        /*0024*/ 	.byte	0x00, 0xf5, 0x21, 0x00


	//----- nvinfo : EIATTR_KPARAM_INFO
	.align		4
.L_15:
        /*0028*/ 	.byte	0x04, 0x17
        /*002a*/ 	.short	(.L_17 - .L_16)
.L_16:
        /*002c*/ 	.word	0x00000000
        /*0030*/ 	.short	0x0001
        /*0032*/ 	.short	0x0008
        /*0034*/ 	.byte	0x00, 0xf0, 0x21, 0x00


	//----- nvinfo : EIATTR_KPARAM_INFO
	.align		4
.L_17:
        /*0038*/ 	.byte	0x04, 0x17
        /*003a*/ 	.short	(.L_19 - .L_18)
.L_18:
        /*003c*/ 	.word	0x00000000
        /*0040*/ 	.short	0x0000
        /*0042*/ 	.short	0x0000
        /*0044*/ 	.byte	0x00, 0xf5, 0x21, 0x00


	//----- nvinfo : EIATTR_SPARSE_MMA_MASK
	.align		4
.L_19:
        /*0048*/ 	.byte	0x03, 0x50
        /*004a*/ 	.short	0x0000


	//----- nvinfo : EIATTR_MAXREG_COUNT
	.align		4
        /*004c*/ 	.byte	0x03, 0x1b
        /*004e*/ 	.short	0x00ff


	//----- nvinfo : EIATTR_EXTERNS
	.align		4
        /*0050*/ 	.byte	0x04, 0x0f
        /*0052*/ 	.short	(.L_21 - .L_20)


	//   ....[0]....
	.align		4
.L_20:
        /*0054*/ 	.word	index@(malloc)


	//   ....[1]....
	.align		4
        /*0058*/ 	.word	index@(free)


	//   ....[2]....
	.align		4
        /*005c*/ 	.word	index@(__assertfail)


	//----- nvinfo : EIATTR_MERCURY_ISA_VERSION
	.align		4
.L_21:
        /*0060*/ 	.byte	0x03, 0x5f
        /*0062*/ 	.short	0x0101


	//----- nvinfo : EIATTR_VRC_CTA_INIT_COUNT
	.align		4
        /*0064*/ 	.byte	0x02, 0x4a
	.zero		1
	.zero		1


	//----- nvinfo : EIATTR_SYSCALL_OFFSETS
	.align		4
        /*0068*/ 	.byte	0x04, 0x46
        /*006a*/ 	.short	(.L_23 - .L_22)


	//   ....[0]....
.L_22:
        /*006c*/ 	.word	0x000003d0


	//   ....[1]....
        /*0070*/ 	.word	0x000004d0


	//   ....[2]....
        /*0074*/ 	.word	0x000012f0


	//   ....[3]....
        /*0078*/ 	.word	0x000030a0


	//----- nvinfo : EIATTR_EXIT_INSTR_OFFSETS
	.align		4
.L_23:
        /*007c*/ 	.byte	0x04, 0x1c
        /*007e*/ 	.short	(.L_25 - .L_24)


	//   ....[0]....
.L_24:
        /*0080*/ 	.word	0x00000450


	//   ....[1]....
        /*0084*/ 	.word	0x000030b0


	//----- nvinfo : EIATTR_CRS_STACK_SIZE
	.align		4
.L_25:
        /*0088*/ 	.byte	0x04, 0x1e
        /*008a*/ 	.short	(.L_27 - .L_26)
.L_26:
        /*008c*/ 	.word	0x00000000


	//----- nvinfo : EIATTR_CBANK_PARAM_SIZE
	.align		4
.L_27:
        /*0090*/ 	.byte	0x03, 0x19
        /*0092*/ 	.short	0x0020


	//----- nvinfo : EIATTR_PARAM_CBANK
	.align		4
        /*0094*/ 	.byte	0x04, 0x0a
        /*0096*/ 	.short	(.L_29 - .L_28)
	.align		4
.L_28:
        /*0098*/ 	.word	index@(.nv.constant0._Z10serial_fftIiEvPT_mRKS0_S3_)
        /*009c*/ 	.short	0x0380
        /*009e*/ 	.short	0x0020


	//----- nvinfo : EIATTR_SW_WAR
	.align		4
.L_29:
        /*00a0*/ 	.byte	0x04, 0x36
        /*00a2*/ 	.short	(.L_31 - .L_30)
.L_30:
        /*00a4*/ 	.word	0x00000008
.L_31:


//--------------------- .nv.callgraph             --------------------------
	.section	.nv.callgraph,"",@"SHT_CUDA_CALLGRAPH"
	.align	4
	.sectionentsize	8
	.align		4
        /*0000*/ 	.word	0x00000000
	.align		4
        /*0004*/ 	.word	0xffffffff
	.align		4
        /*0008*/ 	.word	index@(_Z10serial_fftIiEvPT_mRKS0_S3_)
	.align		4
        /*000c*/ 	.word	index@(free)
	.align		4
        /*0010*/ 	.word	index@(_Z10serial_fftIiEvPT_mRKS0_S3_)
	.align		4
        /*0014*/ 	.word	index@(malloc)
	.align		4
        /*0018*/ 	.word	index@(_Z10serial_fftIiEvPT_mRKS0_S3_)
	.align		4
        /*001c*/ 	.word	index@(__assertfail)
	.align		4
        /*0020*/ 	.word	0x00000000
	.align		4
        /*0024*/ 	.word	0xfffffffe
	.align		4
        /*0028*/ 	.word	0x00000000
	.align		4
        /*002c*/ 	.word	0xfffffffd
	.align		4
        /*0030*/ 	.word	0x00000000
	.align		4
        /*0034*/ 	.word	0xfffffffc


//--------------------- .nv.constant4             --------------------------
	.section	.nv.constant4,"a",@progbits
	.align	8
	.align		8
.nv.constant4:
        /*0000*/ 	.dword	malloc
	.align		8
        /*0008*/ 	.dword	free
	.align		8
        /*0010*/ 	.dword	__assertfail
	.align		8
        /*0018*/ 	.dword	__unnamed_1
	.align		8
        /*0020*/ 	.dword	$str
	.align		8
        /*0028*/ 	.dword	$str$1
	.align		8
        /*0030*/ 	.dword	$str$2


//--------------------- .text._Z10serial_fftIiEvPT_mRKS0_S3_ --------------------------
	.section	.text._Z10serial_fftIiEvPT_mRKS0_S3_,"ax",@progbits
	.align	128
        .global         _Z10serial_fftIiEvPT_mRKS0_S3_
        .type           _Z10serial_fftIiEvPT_mRKS0_S3_,@function
        .size           _Z10serial_fftIiEvPT_mRKS0_S3_,(.L_x_39 - _Z10serial_fftIiEvPT_mRKS0_S3_)
        .other          _Z10serial_fftIiEvPT_mRKS0_S3_,@"STO_CUDA_ENTRY STV_DEFAULT"
_Z10serial_fftIiEvPT_mRKS0_S3_:
.text._Z10serial_fftIiEvPT_mRKS0_S3_:
[----:B------:R-:W0:Y:S01]  /*0000*/  LDC R1, c[0x0][0x37c] ;  /* 0x0000df00ff017b82 */ /* 0x000e220000000800 */
[----:B------:R-:W1:Y:S01]  /*0010*/  LDCU.64 UR4, c[0x0][0x388] ;  /* 0x00007100ff0477ac */ /* 0x000e620008000a00 */
[----:B------:R-:W-:-:S06]  /*0020*/  IMAD.MOV.U32 R5, RZ, RZ, 0x3dc6b27f ;  /* 0x3dc6b27fff057424 */ /* 0x000fcc00078e00ff */
[----:B------:R-:W2:Y:S01]  /*0030*/  LDC.64 R16, c[0x0][0x388] ;  /* 0x0000e200ff107b82 */ /* 0x000ea20000000a00 */
[----:B------:R-:W3:Y:S07]  /*0040*/  LDCU.64 UR36, c[0x0][0x358] ;  /* 0x00006b00ff2477ac */ /* 0x000eee0008000a00 */
[----:B------:R-:W4:Y:S01]  /*0050*/  LDC R19, c[0x0][0x360] ;  /* 0x0000d800ff137b82 */ /* 0x000f220000000800 */
[----:B-1----:R-:W1:Y:S07]  /*0060*/  I2F.U64 R0, UR4 ;  /* 0x0000000400007d12 */ /* 0x002e6e0008301000 */
[----:B------:R-:W4:Y:S01]  /*0070*/  S2UR UR4, SR_CTAID.X ;  /* 0x00000000000479c3 */ /* 0x000f220000002500 */
[----:B--2---:R-:W-:-:S04]  /*0080*/  ISETP.NE.U32.AND P0, PT, R16, RZ, PT ;  /* 0x000000ff1000720c */ /* 0x004fc80003f05070 */
[----:B------:R-:W-:Y:S01]  /*0090*/  ISETP.NE.AND.EX P0, PT, R17, RZ, PT, P0 ;  /* 0x000000ff1100720c */ /* 0x000fe20003f05300 */
[C---:B-1----:R-:W-:Y:S01]  /*00a0*/  VIADD R2, R0.reuse, 0xc0cafb0d ;  /* 0xc0cafb0d00027836 */ /* 0x042fe20000000000 */
[----:B------:R-:W-:-:S04]  /*00b0*/  ISETP.GT.U32.AND P1, PT, R0, 0x7f7fffff, PT ;  /* 0x7f7fffff0000780c */ /* 0x000fc80003f24070 */
[----:B------:R-:W-:-:S05]  /*00c0*/  LOP3.LUT R3, R2, 0xff800000, RZ, 0xc0, !PT ;  /* 0xff80000002037812 */ /* 0x000fca00078ec0ff */
[----:B------:R-:W-:Y:S01]  /*00d0*/  IMAD.IADD R2, R0, 0x1, -R3 ;  /* 0x0000000100027824 */ /* 0x000fe200078e0a03 */
[----:B------:R-:W-:-:S03]  /*00e0*/  I2FP.F32.S32 R3, R3 ;  /* 0x0000000300037245 */ /* 0x000fc60000201400 */
[----:B------:R-:W-:Y:S01]  /*00f0*/  FADD R4, R2, -1 ;  /* 0xbf80000002047421 */ /* 0x000fe20000000000 */
[----:B------:R-:W-:-:S03]  /*0100*/  FSEL R2, RZ, -23, P0 ;  /* 0xc1b80000ff027808 */ /* 0x000fc60000000000 */
[C---:B------:R-:W-:Y:S02]  /*0110*/  FFMA R5, R4.reuse, R5, -0.16845393180847167969 ;  /* 0xbe2c7f3004057423 */ /* 0x040fe40000000005 */
[----:B------:R-:W-:Y:S01]  /*0120*/  FFMA R2, R3, 1.1920928955078125e-07, R2 ;  /* 0x3400000003027823 */ /* 0x000fe20000000002 */
[----:B------:R-:W-:Y:S02]  /*0130*/  IMAD.MOV.U32 R3, RZ, RZ, 0x7f800000 ;  /* 0x7f800000ff037424 */ /* 0x000fe400078e00ff */
[----:B------:R-:W-:-:S04]  /*0140*/  FFMA R5, R4, R5, 0.1716887056827545166 ;  /* 0x3e2fcf2a04057423 */ /* 0x000fc80000000005 */
[----:B------:R-:W-:-:S04]  /*0150*/  FFMA R5, R4, R5, -0.17900948226451873779 ;  /* 0xbe374e4304057423 */ /* 0x000fc80000000005 */
[----:B------:R-:W-:-:S04]  /*0160*/  FFMA R5, R4, R5, 0.20512372255325317383 ;  /* 0x3e520bf404057423 */ /* 0x000fc80000000005 */
[----:B------:R-:W-:-:S04]  /*0170*/  FFMA R5, R4, R5, -0.24046532809734344482 ;  /* 0xbe763c8b04057423 */ /* 0x000fc80000000005 */
[----:B------:R-:W-:-:S04]  /*0180*/  FFMA R5, R4, R5, 0.28857114911079406738 ;  /* 0x3e93bf9904057423 */ /* 0x000fc80000000005 */
[----:B------:R-:W-:-:S04]  /*0190*/  FFMA R5, R4, R5, -0.36067417263984680176 ;  /* 0xbeb8aa4904057423 */ /* 0x000fc80000000005 */
[----:B------:R-:W-:-:S04]  /*01a0*/  FFMA R5, R4, R5, 0.48089820146560668945 ;  /* 0x3ef6384a04057423 */ /* 0x000fc80000000005 */
[----:B------:R-:W-:-:S04]  /*01b0*/  FFMA R5, R4, R5, -0.72134751081466674805 ;  /* 0xbf38aa3b04057423 */ /* 0x000fc80000000005 */
[----:B------:R-:W-:-:S04]  /*01c0*/  FMUL R5, R4, R5 ;  /* 0x0000000504057220 */ /* 0x000fc80000400000 */
[----:B------:R-:W-:-:S04]  /*01d0*/  FMUL R5, R4, R5 ;  /* 0x0000000504057220 */ /* 0x000fc80000400000 */
[----:B------:R-:W-:-:S04]  /*01e0*/  FFMA R5, R4, 1.4426950216293334961, R5 ;  /* 0x3fb8aa3b04057823 */ /* 0x000fc80000000005 */
[----:B------:R-:W-:Y:S01]  /*01f0*/  FADD R2, R2, R5 ;  /* 0x0000000502027221 */ /* 0x000fe20000000000 */
[----:B------:R-:W-:Y:S01]  /*0200*/  @P1 FFMA R2, R0, R3, +INF ;  /* 0x7f80000000021423 */ /* 0x000fe20000000003 */
[----:B------:R-:W-:Y:S01]  /*0210*/  IMAD.MOV.U32 R5, RZ, RZ, 0x1 ;  /* 0x00000001ff057424 */ /* 0x000fe200078e00ff */
[----:B------:R-:W4:Y:S03]  /*0220*/  S2R R0, SR_TID.X ;  /* 0x0000000000007919 */ /* 0x000f260000002100 */
[----:B------:R-:W-:-:S04]  /*0230*/  FSEL R2, R2, -INF , P0 ;  /* 0xff80000002027808 */ /* 0x000fc80000000000 */
[----:B------:R-:W1:Y:S02]  /*0240*/  F2I.U64.TRUNC R24, R2 ;  /* 0x0000000200187311 */ /* 0x000e64000020d800 */
[CC--:B-1----:R-:W-:Y:S02]  /*0250*/  SHF.L.U32 R3, R5.reuse, R24.reuse, RZ ;  /* 0x0000001805037219 */ /* 0x0c2fe400000006ff */
[----:B------:R-:W-:Y:S02]  /*0260*/  SHF.L.U64.HI R4, R5, R24, RZ ;  /* 0x0000001805047219 */ /* 0x000fe400000102ff */
[----:B------:R-:W-:Y:S02]  /*0270*/  ISETP.NE.U32.AND P0, PT, R3, R16, PT ;  /* 0x000000100300720c */ /* 0x000fe40003f05070 */
[--C-:B------:R-:W-:Y:S02]  /*0280*/  SHF.R.U64 R16, R16, 0xa, R17.reuse ;  /* 0x0000000a10107819 */ /* 0x100fe40000001211 */
[----:B------:R-:W-:Y:S01]  /*0290*/  ISETP.NE.AND.EX P0, PT, R4, R17, PT, P0 ;  /* 0x000000110400720c */ /* 0x000fe20003f05300 */
[----:B----4-:R-:W-:Y:S01]  /*02a0*/  IMAD R19, R19, UR4, R0 ;  /* 0x0000000413137c24 */ /* 0x010fe2000f8e0200 */
[----:B------:R-:W-:-:S04]  /*02b0*/  SHF.R.U32.HI R17, RZ, 0xa, R17 ;  /* 0x0000000aff117819 */ /* 0x000fc80000011611 */
[----:B------:R-:W-:-:S07]  /*02c0*/  SHF.R.S32.HI R23, RZ, 0x1f, R19 ;  /* 0x0000001fff177819 */ /* 0x000fce0000011413 */
[----:B0--3--:R-:W-:Y:S05]  /*02d0*/  @!P0 BRA `(.L_x_0) ;  /* 0x0000000000408947 */ /* 0x009fea0003800000 */
[----:B------:R-:W-:Y:S01]  /*02e0*/  MOV R0, 0x10 ;  /* 0x0000001000007802 */ /* 0x000fe20000000f00 */
[----:B------:R-:W0:Y:S01]  /*02f0*/  LDCU.64 UR4, c[0x4][0x20] ;  /* 0x01000400ff0477ac */ /* 0x000e220008000a00 */
[----:B------:R-:W-:Y:S02]  /*0300*/  IMAD.MOV.U32 R8, RZ, RZ, 0x24 ;  /* 0x00000024ff087424 */ /* 0x000fe400078e00ff */
[----:B------:R1:W2:Y:S01]  /*0310*/  LDC.64 R2, c[0x4][R0] ;  /* 0x0100000000027b82 */ /* 0x0002a20000000a00 */
[----:B------:R-:W3:Y:S01]  /*0320*/  LDCU.64 UR6, c[0x4][0x28] ;  /* 0x01000500ff0677ac */ /* 0x000ee20008000a00 */
[----:B------:R-:W-:Y:S02]  /*0330*/  IMAD.MOV.U32 R12, RZ, RZ, 0x1 ;  /* 0x00000001ff0c7424 */ /* 0x000fe400078e00ff */
[----:B------:R-:W-:Y:S01]  /*0340*/  IMAD.MOV.U32 R13, RZ, RZ, RZ ;  /* 0x000000ffff0d7224 */ /* 0x000fe200078e00ff */
[----:B------:R-:W4:Y:S01]  /*0350*/  LDCU.64 UR8, c[0x4][0x18] ;  /* 0x01000300ff0877ac */ /* 0x000f220008000a00 */
[----:B0-----:R-:W-:-:S02]  /*0360*/  IMAD.U32 R4, RZ, RZ, UR4 ;  /* 0x00000004ff047e24 */ /* 0x001fc4000f8e00ff */
[----:B------:R-:W-:Y:S02]  /*0370*/  IMAD.U32 R5, RZ, RZ, UR5 ;  /* 0x00000005ff057e24 */ /* 0x000fe4000f8e00ff */
[----:B---3--:R-:W-:Y:S02]  /*0380*/  IMAD.U32 R6, RZ, RZ, UR6 ;  /* 0x00000006ff067e24 */ /* 0x008fe4000f8e00ff */
[----:B------:R-:W-:Y:S02]  /*0390*/  IMAD.U32 R7, RZ, RZ, UR7 ;  /* 0x00000007ff077e24 */ /* 0x000fe4000f8e00ff */
[----:B----4-:R-:W-:Y:S02]  /*03a0*/  IMAD.U32 R10, RZ, RZ, UR8 ;  /* 0x00000008ff0a7e24 */ /* 0x010fe4000f8e00ff */
[----:B-1----:R-:W-:-:S07]  /*03b0*/  IMAD.U32 R11, RZ, RZ, UR9 ;  /* 0x00000009ff0b7e24 */ /* 0x002fce000f8e00ff */
[----:B------:R-:W-:-:S07]  /*03c0*/  LEPC R20, `(.L_x_0) ;  /* 0x000000001014794e */ /* 0x000fce0000000000 */
[----:B--2---:R-:W-:Y:S05]  /*03d0*/  CALL.ABS.NOINC R2 ;  /* 0x0000000002007343 */ /* 0x004fea0003c00000 */
.L_x_0:
[----:B------:R-:W0:Y:S01]  /*03e0*/  LDCU.64 UR4, c[0x0][0x388] ;  /* 0x00007100ff0477ac */ /* 0x000e220008000a00 */
[----:B------:R-:W-:Y:S02]  /*03f0*/  IMAD R0, R17, R19, RZ ;  /* 0x0000001311007224 */ /* 0x000fe400078e02ff */
[----:B------:R-:W-:-:S04]  /*0400*/  IMAD.WIDE.U32 R2, R19, R16, R16 ;  /* 0x0000001013027225 */ /* 0x000fc800078e0010 */
[----:B------:R-:W-:-:S04]  /*0410*/  IMAD R23, R23, R16, R0 ;  /* 0x0000001017177224 */ /* 0x000fc800078e0200 */
[----:B------:R-:W-:Y:S01]  /*0420*/  IMAD.IADD R0, R3, 0x1, R23 ;  /* 0x0000000103007824 */ /* 0x000fe200078e0217 */
[----:B0-----:R-:W-:-:S04]  /*0430*/  ISETP.GT.U32.AND P0, PT, R2, UR4, PT ;  /* 0x0000000402007c0c */ /* 0x001fc8000bf04070 */
[----:B------:R-:W-:-:S13]  /*0440*/  ISETP.GT.U32.AND.EX P0, PT, R0, UR5, PT, P0 ;  /* 0x0000000500007c0c */ /* 0x000fda000bf04100 */
[----:B------:R-:W-:Y:S05]  /*0450*/  @P0 EXIT ;  /* 0x000000000000094d */ /* 0x000fea0003800000 */
[----:B------:R-:W-:Y:S01]  /*0460*/  MOV R0, 0x0 ;  /* 0x0000000000007802 */ /* 0x000fe20000000f00 */
[C---:B------:R-:W-:Y:S01]  /*0470*/  IMAD.SHL.U32 R23, R16.reuse, 0x4, RZ ;  /* 0x0000000410177824 */ /* 0x040fe200078e00ff */
[----:B------:R-:W-:Y:S02]  /*0480*/  SHF.L.U64.HI R22, R16, 0x2, R17 ;  /* 0x0000000210167819 */ /* 0x000fe40000010211 */
[----:B------:R0:W1:Y:S01]  /*0490*/  LDC.64 R2, c[0x4][R0] ;  /* 0x0100000000027b82 */ /* 0x0000620000000a00 */
[----:B------:R-:W-:Y:S02]  /*04a0*/  IMAD.MOV.U32 R4, RZ, RZ, R23 ;  /* 0x000000ffff047224 */ /* 0x000fe400078e0017 */
[----:B------:R-:W-:-:S07]  /*04b0*/  IMAD.MOV.U32 R5, RZ, RZ, R22 ;  /* 0x000000ffff057224 */ /* 0x000fce00078e0016 */
[----:B------:R-:W-:-:S07]  /*04c0*/  LEPC R20, `(.L_x_1) ;  /* 0x000000001014794e */ /* 0x000fce0000000000 */
[----:B01----:R-:W-:Y:S05]  /*04d0*/  CALL.ABS.NOINC R2 ;  /* 0x0000000002007343 */ /* 0x003fea0003c00000 */
.L_x_1:
[----:B------:R-:W0:Y:S01]  /*04e0*/  LDCU.64 UR4, c[0x0][0x388] ;  /* 0x00007100ff0477ac */ /* 0x000e220008000a00 */
[----:B------:R-:W1:Y:S01]  /*04f0*/  LDC.64 R8, c[0x0][0x390] ;  /* 0x0000e400ff087b82 */ /* 0x000e620000000a00 */
[----:B------:R-:W-:Y:S02]  /*0500*/  IMAD.MOV.U32 R18, RZ, RZ, R4 ;  /* 0x000000ffff127224 */ /* 0x000fe400078e0004 */
[----:B------:R-:W-:-:S05]  /*0510*/  IMAD.MOV.U32 R2, RZ, RZ, R5 ;  /* 0x000000ffff027224 */ /* 0x000fca00078e0005 */
[----:B------:R-:W2:Y:S01]  /*0520*/  LDC.64 R12, c[0x0][0x398] ;  /* 0x0000e600ff0c7b82 */ /* 0x000ea20000000a00 */
[----:B0-----:R-:W-:-:S04]  /*0530*/  UISETP.GE.U32.AND UP0, UPT, UR4, 0x400, UPT ;  /* 0x000004000400788c */ /* 0x001fc8000bf06070 */
[----:B------:R-:W-:-:S09]  /*0540*/  UISETP.GE.U32.AND.EX UP0, UPT, UR5, URZ, UPT, UP0 ;  /* 0x000000ff0500728c */ /* 0x000fd2000bf06100 */
[----:B------:R-:W-:Y:S05]  /*0550*/  BRA.U !UP0, `(.L_x_2) ;  /* 0x0000000108407547 */ /* 0x000fea000b800000 */
[----:B------:R-:W-:Y:S01]  /*0560*/  BSSY.RECONVERGENT B0, `(.L_x_2) ;  /* 0x000000f000007945 */ /* 0x000fe20003800200 */
[----:B------:R-:W-:Y:S02]  /*0570*/  IMAD.MOV.U32 R0, RZ, RZ, RZ ;  /* 0x000000ffff007224 */ /* 0x000fe400078e00ff */
[----:B------:R-:W-:-:S07]  /*0580*/  IMAD.MOV.U32 R3, RZ, RZ, RZ ;  /* 0x000000ffff037224 */ /* 0x000fce00078e00ff */
.L_x_3:
[----:B0-----:R-:W0:Y:S02]  /*0590*/  LDCU.64 UR4, c[0x0][0x380] ;  /* 0x00007000ff0477ac */ /* 0x001e240008000a00 */
[----:B0-----:R-:W-:-:S04]  /*05a0*/  IADD3 R4, P0, PT, R0, UR4, RZ ;  /* 0x0000000400047c10 */ /* 0x001fc8000ff1e0ff */
[----:B------:R-:W-:-:S06]  /*05b0*/  IADD3.X R5, PT, PT, R3, UR5, RZ, P0, !PT ;  /* 0x0000000503057c10 */ /* 0x000fcc00087fe4ff */
[----:B------:R-:W3:Y:S01]  /*05c0*/  LDG.E.U8 R5, desc[UR36][R4.64] ;  /* 0x0000002404057981 */ /* 0x000ee2000c1e1100 */
[----:B------:R-:W-:-:S05]  /*05d0*/  IADD3 R6, P0, PT, R0, R18, RZ ;  /* 0x0000001200067210 */ /* 0x000fca0007f1e0ff */
[----:B------:R-:W-:Y:S01]  /*05e0*/  IMAD.X R7, R3, 0x1, R2, P0 ;  /* 0x0000000103077824 */ /* 0x000fe200000e0602 */
[----:B------:R-:W-:-:S05]  /*05f0*/  IADD3 R0, P0, PT, R0, 0x1, RZ ;  /* 0x0000000100007810 */ /* 0x000fca0007f1e0ff */
[----:B------:R-:W-:Y:S01]  /*0600*/  IMAD.X R3, RZ, RZ, R3, P0 ;  /* 0x000000ffff037224 */ /* 0x000fe200000e0603 */
[----:B------:R-:W-:-:S04]  /*0610*/  ISETP.GE.U32.AND P0, PT, R0, R23, PT ;  /* 0x000000170000720c */ /* 0x000fc80003f06070 */
[----:B------:R-:W-:Y:S01]  /*0620*/  ISETP.GE.U32.AND.EX P0, PT, R3, R22, PT, P0 ;  /* 0x000000160300720c */ /* 0x000fe20003f06100 */
[----:B---3--:R0:W-:-:S12]  /*0630*/  ST.E.U8 desc[UR36][R6.64], R5 ;  /* 0x0000000506007985 */ /* 0x0081d8000c101124 */
[----:B------:R-:W-:Y:S05]  /*0640*/  @!P0 BRA `(.L_x_3) ;  /* 0xfffffffc00d08947 */ /* 0x000fea000383ffff */
[----:B------:R-:W-:Y:S05]  /*0650*/  BSYNC.RECONVERGENT B0 ;  /* 0x0000000000007941 */ /* 0x000fea0003800200 */
.L_x_2:
[----:B-1----:R-:W3:Y:S04]  /*0660*/  LDG.E R8, desc[UR36][R8.64] ;  /* 0x0000002408087981 */ /* 0x002ee8000c1e1900 */
[----:B--2---:R1:W5:Y:S01]  /*0670*/  LDG.E R15, desc[UR36][R12.64] ;  /* 0x000000240c0f7981 */ /* 0x004362000c1e1900 */
[----:B------:R-:W-:Y:S01]  /*0680*/  IMAD.MOV.U32 R3, RZ, RZ, 0x1 ;  /* 0x00000001ff037424 */ /* 0x000fe200078e00ff */
[----:B------:R-:W-:Y:S01]  /*0690*/  BSSY.RECONVERGENT B0, `(.L_x_4) ;  /* 0x000008d000007945 */ /* 0x000fe20003800200 */
[C---:B------:R-:W-:Y:S02]  /*06a0*/  VIADD R4, R24.reuse, 0xfffffff6 ;  /* 0xfffffff618047836 */ /* 0x040fe40000000000 */
[----:B------:R-:W-:Y:S01]  /*06b0*/  VIADD R23, R24, 0xfffffff6 ;  /* 0xfffffff618177836 */ /* 0x000fe20000000000 */
[----:B------:R-:W-:Y:S01]  /*06c0*/  SHF.L.U32 R0, R3, R24, RZ ;  /* 0x0000001803007219 */ /* 0x000fe200000006ff */
[----:B------:R-:W-:Y:S01]  /*06d0*/  IMAD.MOV.U32 R3, RZ, RZ, RZ ;  /* 0x000000ffff037224 */ /* 0x000fe200078e00ff */
[----:B0-----:R-:W-:Y:S01]  /*06e0*/  SHF.L.U32 R5, R19, R4, RZ ;  /* 0x0000000413057219 */ /* 0x001fe200000006ff */
[----:B------:R-:W-:Y:S01]  /*06f0*/  IMAD.MOV.U32 R6, RZ, RZ, RZ ;  /* 0x000000ffff067224 */ /* 0x000fe200078e00ff */
[----:B------:R-:W-:-:S05]  /*0700*/  IADD3 R0, P0, PT, R0, -0x1, RZ ;  /* 0xffffffff00007810 */ /* 0x000fca0007f1e0ff */
[----:B------:R-:W-:Y:S01]  /*0710*/  IMAD.X R7, RZ, RZ, -0x1, P0 ;  /* 0xffffffffff077424 */ /* 0x000fe200000e06ff */
[C---:B---3--:R-:W-:Y:S02]  /*0720*/  LOP3.LUT R10, R8.reuse, R5, RZ, 0x3c, !PT ;  /* 0x00000005080a7212 */ /* 0x048fe400078e3cff */
[----:B-1----:R-:W-:-:S07]  /*0730*/  LOP3.LUT R11, R8, R19, RZ, 0x3c, !PT ;  /* 0x00000013080b7212 */ /* 0x002fce00078e3cff */
.L_x_7:
[----:B------:R-:W-:-:S04]  /*0740*/  LEA R4, P0, R3, R18, 0x2 ;  /* 0x0000001203047211 */ /* 0x000fc800078010ff */
[----:B------:R-:W-:-:S05]  /*0750*/  LEA.HI.X R5, R3, R2, R6, 0x2, P0 ;  /* 0x0000000203057211 */ /* 0x000fca00000f1406 */
[----:B-----5:R0:W5:Y:S01]  /*0760*/  LD.E R14, desc[UR36][R4.64] ;  /* 0x00000024040e7980 */ /* 0x020162000c101900 */
[----:B------:R-:W-:Y:S01]  /*0770*/  BSSY.RECONVERGENT B1, `(.L_x_5) ;  /* 0x0000076000017945 */ /* 0x000fe20003800200 */
[----:B------:R-:W-:-:S07]  /*0780*/  CS2R R12, SRZ ;  /* 0x00000000000c7805 */ /* 0x000fce000001ff00 */
.L_x_6:
[----:B-1----:R-:W1:Y:S01]  /*0790*/  LDCU.64 UR4, c[0x0][0x380] ;  /* 0x00007000ff0477ac */ /* 0x002e620008000a00 */
[CC--:B------:R-:W-:Y:S02]  /*07a0*/  SHF.L.U32 R8, R12.reuse, R23.reuse, RZ ;  /* 0x000000170c087219 */ /* 0x0c0fe400000006ff */
[----:B------:R-:W-:Y:S02]  /*07b0*/  SHF.L.U64.HI R21, R12, R23, R13 ;  /* 0x000000170c157219 */ /* 0x000fe4000001020d */
[----:B------:R-:W-:-:S04]  /*07c0*/  IADD3 R9, P0, PT, R3, R8, RZ ;  /* 0x0000000803097210 */ /* 0x000fc80007f1e0ff */
[----:B------:R-:W-:Y:S01]  /*07d0*/  LOP3.LUT R8, R9, R0, RZ, 0xc0, !PT ;  /* 0x0000000009087212 */ /* 0x000fe200078ec0ff */
[----:B------:R-:W-:-:S05]  /*07e0*/  IMAD.X R20, R6, 0x1, R21, P0 ;  /* 0x0000000106147824 */ /* 0x000fca00000e0615 */
[----:B------:R-:W-:Y:S02]  /*07f0*/  LOP3.LUT R9, R20, R7, RZ, 0xc0, !PT ;  /* 0x0000000714097212 */ /* 0x000fe400078ec0ff */
[----:B-1----:R-:W-:-:S04]  /*0800*/  LEA R20, P0, R8, UR4, 0x2 ;  /* 0x0000000408147c11 */ /* 0x002fc8000f8010ff */
[----:B------:R-:W-:-:S05]  /*0810*/  LEA.HI.X R21, R8, UR5, R9, 0x2, P0 ;  /* 0x0000000508157c11 */ /* 0x000fca00080f1409 */
[----:B------:R-:W2:Y:S01]  /*0820*/  LDG.E R20, desc[UR36][R20.64] ;  /* 0x0000002414147981 */ /* 0x000ea2000c1e1900 */
[----:B------:R-:W-:-:S04]  /*0830*/  IADD3 R22, P0, PT, R12, 0x1, RZ ;  /* 0x000000010c167810 */ /* 0x000fc80007f1e0ff */
[----:B------:R-:W-:Y:S01]  /*0840*/  SHF.L.U32 R8, R22, R23, RZ ;  /* 0x0000001716087219 */ /* 0x000fe200000006ff */
[----:B------:R-:W-:-:S03]  /*0850*/  IMAD.X R25, RZ, RZ, R13, P0 ;  /* 0x000000ffff197224 */ /* 0x000fc600000e060d */
[----:B------:R-:W-:Y:S02]  /*0860*/  IADD3 R9, P0, PT, R3, R8, RZ ;  /* 0x0000000803097210 */ /* 0x000fe40007f1e0ff */
[----:B------:R-:W-:Y:S02]  /*0870*/  SHF.L.U64.HI R25, R22, R23, R25 ;  /* 0x0000001716197219 */ /* 0x000fe40000010219 */
[----:B------:R-:W-:-:S03]  /*0880*/  LOP3.LUT R9, R9, R0, RZ, 0xc0, !PT ;  /* 0x0000000009097212 */ /* 0x000fc600078ec0ff */
[----:B------:R-:W-:Y:S01]  /*0890*/  IMAD.X R22, R6, 0x1, R25, P0 ;  /* 0x0000000106167824 */ /* 0x000fe200000e0619 */
[----:B------:R-:W-:-:S04]  /*08a0*/  LEA R8, P0, R9, UR4, 0x2 ;  /* 0x0000000409087c11 */ /* 0x000fc8000f8010ff */
[----:B------:R-:W-:-:S04]  /*08b0*/  LOP3.LUT R22, R22, R7, RZ, 0xc0, !PT ;  /* 0x0000000716167212 */ /* 0x000fc800078ec0ff */
[----:B------:R-:W-:Y:S01]  /*08c0*/  LEA.HI.X R9, R9, UR5, R22, 0x2, P0 ;  /* 0x0000000509097c11 */ /* 0x000fe200080f1416 */
[----:B--2--5:R-:W-:-:S05]  /*08d0*/  IMAD R21, R20, R15, R14 ;  /* 0x0000000f14157224 */ /* 0x024fca00078e020e */
[----:B------:R1:W-:Y:S04]  /*08e0*/  ST.E desc[UR36][R4.64], R21 ;  /* 0x0000001504007985 */ /* 0x0003e8000c101924 */
[----:B------:R-:W1:Y:S01]  /*08f0*/  LDG.E R8, desc[UR36][R8.64] ;  /* 0x0000002408087981 */ /* 0x000e62000c1e1900 */
[----:B------:R-:W-:-:S04]  /*0900*/  IADD3 R20, P0, PT, R12, 0x2, RZ ;  /* 0x000000020c147810 */ /* 0x000fc80007f1e0ff */
[----:B------:R-:W-:Y:S01]  /*0910*/  SHF.L.U32 R14, R20, R23, RZ ;  /* 0x00000017140e7219 */ /* 0x000fe200000006ff */
[----:B------:R-:W-:-:S03]  /*0920*/  IMAD.X R27, RZ, RZ, R13, P0 ;  /* 0x000000ffff1b7224 */ /* 0x000fc600000e060d */
[----:B------:R-:W-:Y:S02]  /*0930*/  IADD3 R25, P0, PT, R3, R14, RZ ;  /* 0x0000000e03197210 */ /* 0x000fe40007f1e0ff */
[----:B------:R-:W-:Y:S01]  /*0940*/  SHF.L.U64.HI R27, R20, R23, R27 ;  /* 0x00000017141b7219 */ /* 0x000fe2000001021b */
[----:B------:R-:W-:Y:S01]  /*0950*/  IMAD R20, R10, R15, RZ ;  /* 0x0000000f0a147224 */ /* 0x000fe200078e02ff */
[----:B------:R-:W-:-:S03]  /*0960*/  LOP3.LUT R22, R25, R0, RZ, 0xc0, !PT ;  /* 0x0000000019167212 */ /* 0x000fc600078ec0ff */
[----:B------:R-:W-:-:S05]  /*0970*/  IMAD.X R14, R6, 0x1, R27, P0 ;  /* 0x00000001060e7824 */ /* 0x000fca00000e061b */
[----:B------:R-:W-:Y:S02]  /*0980*/  LOP3.LUT R25, R14, R7, RZ, 0xc0, !PT ;  /* 0x000000070e197212 */ /* 0x000fe400078ec0ff */
[----:B------:R-:W-:-:S04]  /*0990*/  LEA R14, P0, R22, UR4, 0x2 ;  /* 0x00000004160e7c11 */ /* 0x000fc8000f8010ff */
[----:B------:R-:W-:Y:S01]  /*09a0*/  LEA.HI.X R15, R22, UR5, R25, 0x2, P0 ;  /* 0x00000005160f7c11 */ /* 0x000fe200080f1419 */
[----:B-1----:R-:W-:-:S05]  /*09b0*/  IMAD R21, R20, R8, R21 ;  /* 0x0000000814157224 */ /* 0x002fca00078e0215 */
[----:B------:R1:W-:Y:S04]  /*09c0*/  ST.E desc[UR36][R4.64], R21 ;  /* 0x0000001504007985 */ /* 0x0003e8000c101924 */
[----:B------:R-:W1:Y:S01]  /*09d0*/  LDG.E R14, desc[UR36][R14.64] ;  /* 0x000000240e0e7981 */ /* 0x000e62000c1e1900 */
[----:B------:R-:W-:Y:S01]  /*09e0*/  IADD3 R22, P0, PT, R12, 0x3, RZ ;  /* 0x000000030c167810 */ /* 0x000fe20007f1e0ff */
[----:B------:R-:W-:-:S03]  /*09f0*/  IMAD R20, R10, R20, RZ ;  /* 0x000000140a147224 */ /* 0x000fc600078e02ff */
        /* <DEDUP_REMOVED lines=67> */
[----:B------:R-:W2:Y:S01]  /*0e30*/  LDG.E R8, desc[UR36][R8.64] ;  /* 0x0000002408087981 */ /* 0x000ea2000c1e1900 */
[----:B------:R-:W-:Y:S01]  /*0e40*/  IMAD R15, R10, R20, RZ ;  /* 0x000000140a0f7224 */ /* 0x000fe200078e02ff */
[----:B------:R-:W-:-:S05]  /*0e50*/  IADD3 R12, P0, PT, R12, 0x8, RZ ;  /* 0x000000080c0c7810 */ /* 0x000fca0007f1e0ff */
[----:B------:R-:W-:Y:S01]  /*0e60*/  IMAD.X R13, RZ, RZ, R13, P0 ;  /* 0x000000ffff0d7224 */ /* 0x000fe200000e060d */
[----:B------:R-:W-:-:S04]  /*0e70*/  ISETP.NE.U32.AND P0, PT, R12, 0x400, PT ;  /* 0x000004000c00780c */ /* 0x000fc80003f05070 */
[----:B------:R-:W-:Y:S01]  /*0e80*/  ISETP.NE.AND.EX P0, PT, R13, RZ, PT, P0 ;  /* 0x000000ff0d00720c */ /* 0x000fe20003f05300 */
[----:B--2---:R-:W-:Y:S02]  /*0e90*/  IMAD R14, R15, R8, R21 ;  /* 0x000000080f0e7224 */ /* 0x004fe400078e0215 */
[----:B------:R-:W-:-:S03]  /*0ea0*/  IMAD R15, R10, R15, RZ ;  /* 0x0000000f0a0f7224 */ /* 0x000fc600078e02ff */
[----:B------:R1:W-:Y:S07]  /*0eb0*/  ST.E desc[UR36][R4.64], R14 ;  /* 0x0000000e04007985 */ /* 0x0003ee000c101924 */
[----:B------:R-:W-:Y:S05]  /*0ec0*/  @P0 BRA `(.L_x_6) ;  /* 0xfffffff800300947 */ /* 0x000fea000383ffff */
[----:B------:R-:W-:Y:S05]  /*0ed0*/  BSYNC.RECONVERGENT B1 ;  /* 0x0000000000017941 */ /* 0x000fea0003800200 */
.L_x_5:
[----:B------:R-:W-:Y:S01]  /*0ee0*/  IADD3 R3, P0, PT, R3, 0x1, RZ ;  /* 0x0000000103037810 */ /* 0x000fe20007f1e0ff */
[----:B------:R-:W-:-:S04]  /*0ef0*/  IMAD R15, R11, R15, RZ ;  /* 0x0000000f0b0f7224 */ /* 0x000fc800078e02ff */
[----:B------:R-:W-:-:S05]  /*0f00*/  IMAD.X R6, RZ, RZ, R6, P0 ;  /* 0x000000ffff067224 */ /* 0x000fca00000e0606 */
[-CC-:B01----:R-:W-:Y:S02]  /*0f10*/  SHF.R.U64 R4, R3, R23.reuse, R6.reuse ;  /* 0x0000001703047219 */ /* 0x183fe40000001206 */
[----:B------:R-:W-:Y:S02]  /*0f20*/  SHF.R.U32.HI R5, RZ, R23, R6 ;  /* 0x00000017ff057219 */ /* 0x000fe40000011606 */
[----:B------:R-:W-:-:S04]  /*0f30*/  ISETP.NE.U32.AND P0, PT, R4, RZ, PT ;  /* 0x000000ff0400720c */ /* 0x000fc80003f05070 */
[----:B------:R-:W-:-:S13]  /*0f40*/  ISETP.NE.AND.EX P0, PT, R5, RZ, PT, P0 ;  /* 0x000000ff0500720c */ /* 0x000fda0003f05300 */
[----:B------:R-:W-:Y:S05]  /*0f50*/  @!P0 BRA `(.L_x_7) ;  /* 0xfffffff400f88947 */ /* 0x000fea000383ffff */
[----:B------:R-:W-:Y:S05]  /*0f60*/  BSYNC.RECONVERGENT B0 ;  /* 0x0000000000007941 */ /* 0x000fea0003800200 */
.L_x_4:
[----:B------:R-:W0:Y:S08]  /*0f70*/  LDC.64 R4, c[0x0][0x390] ;  /* 0x0000e400ff047b82 */ /* 0x000e300000000a00 */
[----:B------:R-:W1:Y:S01]  /*0f80*/  LDC.64 R6, c[0x0][0x388] ;  /* 0x0000e200ff067b82 */ /* 0x000e620000000a00 */
[----:B0-----:R0:W5:Y:S01]  /*0f90*/  LDG.E R22, desc[UR36][R4.64] ;  /* 0x0000002404167981 */ /* 0x001162000c1e1900 */
[----:B------:R-:W-:Y:S01]  /*0fa0*/  IMAD.MOV.U32 R9, RZ, RZ, 0x3dc6b27f ;  /* 0x3dc6b27fff097424 */ /* 0x000fe200078e00ff */
[----:B-1----:R-:W-:Y:S01]  /*0fb0*/  ISETP.GE.U32.AND P0, PT, R6, 0x400, PT ;  /* 0x000004000600780c */ /* 0x002fe20003f06070 */
[----:B0-----:R-:W-:-:S02]  /*0fc0*/  IMAD.MOV.U32 R4, RZ, RZ, R16 ;  /* 0x000000ffff047224 */ /* 0x001fc400078e0010 */
[----:B------:R-:W-:Y:S01]  /*0fd0*/  IMAD.MOV.U32 R5, RZ, RZ, R17 ;  /* 0x000000ffff057224 */ /* 0x000fe200078e0011 */
[----:B------:R-:W-:-:S03]  /*0fe0*/  ISETP.GE.U32.AND.EX P0, PT, R7, RZ, PT, P0 ;  /* 0x000000ff0700720c */ /* 0x000fc60003f06100 */
[----:B------:R-:W0:Y:S10]  /*0ff0*/  I2F.U64 R0, R4 ;  /* 0x0000000400007312 */ /* 0x000e340000301000 */
[----:B0-----:R-:W-:-:S04]  /*1000*/  @!P0 FMUL R0, R0, 8388608 ;  /* 0x4b00000000008820 */ /* 0x001fc80000400000 */
[----:B------:R-:W-:-:S05]  /*1010*/  VIADD R3, R0, 0xc0cafb0d ;  /* 0xc0cafb0d00037836 */ /* 0x000fca0000000000 */
[----:B------:R-:W-:-:S04]  /*1020*/  LOP3.LUT R7, R3, 0xff800000, RZ, 0xc0, !PT ;  /* 0xff80000003077812 */ /* 0x000fc800078ec0ff */
[----:B------:R-:W-:Y:S01]  /*1030*/  I2FP.F32.S32 R4, R7 ;  /* 0x0000000700047245 */ /* 0x000fe20000201400 */
[----:B------:R-:W-:-:S04]  /*1040*/  IMAD.IADD R3, R0, 0x1, -R7 ;  /* 0x0000000100037824 */ /* 0x000fc800078e0a07 */
[----:B------:R-:W-:-:S04]  /*1050*/  FADD R6, R3, -1 ;  /* 0xbf80000003067421 */ /* 0x000fc80000000000 */
[----:B------:R-:W-:-:S04]  /*1060*/  FFMA R3, R6, R9, -0.16845393180847167969 ;  /* 0xbe2c7f3006037423 */ /* 0x000fc80000000009 */
        /* <DEDUP_REMOVED lines=8> */
[----:B------:R-:W-:Y:S01]  /*10f0*/  FMUL R5, R6, R3 ;  /* 0x0000000306057220 */ /* 0x000fe20000400000 */
[----:B------:R-:W-:Y:S02]  /*1100*/  FSEL R3, RZ, -23, P0 ;  /* 0xc1b80000ff037808 */ /* 0x000fe40000000000 */
[----:B------:R-:W-:Y:S01]  /*1110*/  ISETP.GT.U32.AND P0, PT, R0, 0x7f7fffff, PT ;  /* 0x7f7fffff0000780c */ /* 0x000fe20003f04070 */
[----:B------:R-:W-:Y:S02]  /*1120*/  FMUL R5, R6, R5 ;  /* 0x0000000506057220 */ /* 0x000fe40000400000 */
[----:B------:R-:W-:Y:S02]  /*1130*/  FFMA R3, R4, 1.1920928955078125e-07, R3 ;  /* 0x3400000004037823 */ /* 0x000fe40000000003 */
[----:B------:R-:W-:Y:S01]  /*1140*/  FFMA R6, R6, 1.4426950216293334961, R5 ;  /* 0x3fb8aa3b06067823 */ /* 0x000fe20000000005 */
[----:B------:R-:W-:-:S03]  /*1150*/  IMAD.MOV.U32 R5, RZ, RZ, 0x7f800000 ;  /* 0x7f800000ff057424 */ /* 0x000fc600078e00ff */
[----:B------:R-:W-:-:S04]  /*1160*/  FADD R3, R3, R6 ;  /* 0x0000000603037221 */ /* 0x000fc80000000000 */
[C---:B------:R-:W-:Y:S01]  /*1170*/  @P0 FFMA R3, R0.reuse, R5, +INF ;  /* 0x7f80000000030423 */ /* 0x040fe20000000005 */
[----:B------:R-:W-:-:S04]  /*1180*/  FSETP.NEU.AND P0, PT, R0, RZ, PT ;  /* 0x000000ff0000720b */ /* 0x000fc80003f0d000 */
[----:B------:R-:W-:-:S04]  /*1190*/  FSEL R24, R3, -INF , P0 ;  /* 0xff80000003187808 */ /* 0x000fc80000000000 */
[----:B------:R-:W0:Y:S02]  /*11a0*/  F2I.U64.TRUNC R4, R24 ;  /* 0x0000001800047311 */ /* 0x000e24000020d800 */
[----:B0-----:R-:W-:-:S05]  /*11b0*/  IMAD.MOV.U32 R5, RZ, RZ, 0x1 ;  /* 0x00000001ff057424 */ /* 0x001fca00078e00ff */
[----:B------:R-:W-:-:S04]  /*11c0*/  SHF.L.U32 R5, R5, R4, RZ ;  /* 0x0000000405057219 */ /* 0x000fc800000006ff */
[----:B------:R-:W-:-:S04]  /*11d0*/  ISETP.NE.U32.AND P0, PT, R16, R5, PT ;  /* 0x000000051000720c */ /* 0x000fc80003f05070 */
[----:B------:R-:W-:-:S13]  /*11e0*/  ISETP.NE.AND.EX P0, PT, R17, RZ, PT, P0 ;  /* 0x000000ff1100720c */ /* 0x000fda0003f05300 */
[----:B------:R-:W-:Y:S05]  /*11f0*/  @!P0 BRA `(.L_x_8) ;  /* 0x0000000000408947 */ /* 0x000fea0003800000 */
[----:B------:R-:W-:Y:S01]  /*1200*/  MOV R14, 0x10 ;  /* 0x00000010000e7802 */ /* 0x000fe20000000f00 */
[----:B------:R-:W0:Y:S01]  /*1210*/  LDCU.64 UR4, c[0x4][0x30] ;  /* 0x01000600ff0477ac */ /* 0x000e220008000a00 */
[----:B------:R-:W-:Y:S02]  /*1220*/  IMAD.MOV.U32 R8, RZ, RZ, 0x3f ;  /* 0x0000003fff087424 */ /* 0x000fe400078e00ff */
[----:B------:R-:W-:Y:S01]  /*1230*/  IMAD.MOV.U32 R12, RZ, RZ, 0x1 ;  /* 0x00000001ff0c7424 */ /* 0x000fe200078e00ff */
[----:B------:R-:W1:Y:S01]  /*1240*/  LDCU.64 UR6, c[0x4][0x28] ;  /* 0x01000500ff0677ac */ /* 0x000e620008000a00 */
[----:B------:R-:W2:Y:S01]  /*1250*/  LDC.64 R14, c[0x4][R14] ;  /* 0x010000000e0e7b82 */ /* 0x000ea20000000a00 */
[----:B------:R-:W-:Y:S01]  /*1260*/  IMAD.MOV.U32 R13, RZ, RZ, RZ ;  /* 0x000000ffff0d7224 */ /* 0x000fe200078e00ff */
[----:B------:R-:W3:Y:S01]  /*1270*/  LDCU.64 UR8, c[0x4][0x18] ;  /* 0x01000300ff0877ac */ /* 0x000ee20008000a00 */
[----:B0-----:R-:W-:Y:S02]  /*1280*/  IMAD.U32 R4, RZ, RZ, UR4 ;  /* 0x00000004ff047e24 */ /* 0x001fe4000f8e00ff */
[----:B------:R-:W-:-:S02]  /*1290*/  IMAD.U32 R5, RZ, RZ, UR5 ;  /* 0x00000005ff057e24 */ /* 0x000fc4000f8e00ff */
[----:B-1----:R-:W-:Y:S02]  /*12a0*/  IMAD.U32 R6, RZ, RZ, UR6 ;  /* 0x00000006ff067e24 */ /* 0x002fe4000f8e00ff */
[----:B------:R-:W-:Y:S02]  /*12b0*/  IMAD.U32 R7, RZ, RZ, UR7 ;  /* 0x00000007ff077e24 */ /* 0x000fe4000f8e00ff */
[----:B---3--:R-:W-:Y:S02]  /*12c0*/  IMAD.U32 R10, RZ, RZ, UR8 ;  /* 0x00000008ff0a7e24 */ /* 0x008fe4000f8e00ff */
[----:B------:R-:W-:-:S07]  /*12d0*/  IMAD.U32 R11, RZ, RZ, UR9 ;  /* 0x00000009ff0b7e24 */ /* 0x000fce000f8e00ff */
[----:B------:R-:W-:-:S07]  /*12e0*/  LEPC R20, `(.L_x_8) ;  /* 0x000000001014794e */ /* 0x000fce0000000000 */
[----:B--2--5:R-:W-:Y:S05]  /*12f0*/  CALL.ABS.NOINC R14 ;  /* 0x000000000e007343 */ /* 0x024fea0003c00000 */
.L_x_8:
[----:B------:R-:W0:Y:S01]  /*1300*/  LDCU.64 UR4, c[0x0][0x388] ;  /* 0x00007100ff0477ac */ /* 0x000e220008000a00 */
[----:B------:R1:W2:Y:S01]  /*1310*/  F2I.U64.TRUNC R12, R24 ;  /* 0x00000018000c7311 */ /* 0x0002a2000020d800 */
[----:B0-----:R-:W-:-:S04]  /*1320*/  UISETP.GE.U32.AND UP0, UPT, UR4, 0x400, UPT ;  /* 0x000004000400788c */ /* 0x001fc8000bf06070 */
[----:B------:R-:W-:-:S09]  /*1330*/  UISETP.GE.U32.AND.EX UP0, UPT, UR5, URZ, UPT, UP0 ;  /* 0x000000ff0500728c */ /* 0x000fd2000bf06100 */
[----:B-12---:R-:W-:Y:S05]  /*1340*/  BRA.U !UP0, `(.L_x_9) ;  /* 0x0000000908fc7547 */ /* 0x006fea000b800000 */
[----:B------:R-:W-:Y:S01]  /*1350*/  BSSY.RECONVERGENT B0, `(.L_x_9) ;  /* 0x00000be000007945 */ /* 0x000fe20003800200 */
[C---:B------:R-:W-:Y:S01]  /*1360*/  LOP3.LUT R21, R12.reuse, 0x3, RZ, 0xc0, !PT ;  /* 0x000000030c157812 */ /* 0x040fe200078ec0ff */
[----:B------:R-:W-:Y:S01]  /*1370*/  IMAD.MOV.U32 R3, RZ, RZ, RZ ;  /* 0x000000ffff037224 */ /* 0x000fe200078e00ff */
[----:B------:R-:W-:Y:S01]  /*1380*/  LOP3.LUT R0, R12, 0xfffffffc, RZ, 0xc0, !PT ;  /* 0xfffffffc0c007812 */ /* 0x000fe200078ec0ff */
[----:B------:R-:W-:-:S07]  /*1390*/  IMAD.MOV.U32 R4, RZ, RZ, RZ ;  /* 0x000000ffff047224 */ /* 0x000fce00078e00ff */
.L_x_19:
[----:B------:R-:W-:Y:S02]  /*13a0*/  ISETP.NE.U32.AND P0, PT, R12, RZ, PT ;  /* 0x000000ff0c00720c */ /* 0x000fe40003f05070 */
[----:B------:R-:W-:Y:S02]  /*13b0*/  CS2R R6, SRZ ;  /* 0x0000000000067805 */ /* 0x000fe4000001ff00 */
[----:B------:R-:W-:-:S13]  /*13c0*/  ISETP.NE.AND.EX P0, PT, R13, RZ, PT, P0 ;  /* 0x000000ff0d00720c */ /* 0x000fda0003f05300 */
[----:B------:R-:W-:Y:S05]  /*13d0*/  @!P0 BRA `(.L_x_10) ;  /* 0x00000008008c8947 */ /* 0x000fea0003800000 */
[----:B------:R-:W-:Y:S01]  /*13e0*/  ISETP.GE.U32.AND P0, PT, R12, 0x4, PT ;  /* 0x000000040c00780c */ /* 0x000fe20003f06070 */
[----:B------:R-:W-:Y:S02]  /*13f0*/  IMAD.MOV.U32 R5, RZ, RZ, RZ ;  /* 0x000000ffff057224 */ /* 0x000fe400078e00ff */
[----:B------:R-:W-:Y:S01]  /*1400*/  IMAD.MOV.U32 R8, RZ, RZ, RZ ;  /* 0x000000ffff087224 */ /* 0x000fe200078e00ff */
[----:B------:R-:W-:Y:S01]  /*1410*/  ISETP.GE.U32.AND.EX P0, PT, R13, RZ, PT, P0 ;  /* 0x000000ff0d00720c */ /* 0x000fe20003f06100 */
[----:B------:R-:W-:Y:S02]  /*1420*/  IMAD.MOV.U32 R15, RZ, RZ, R3 ;  /* 0x000000ffff0f7224 */ /* 0x000fe400078e0003 */
[----:B------:R-:W-:-:S10]  /*1430*/  IMAD.MOV.U32 R14, RZ, RZ, R4 ;  /* 0x000000ffff0e7224 */ /* 0x000fd400078e0004 */
[----:B------:R-:W-:Y:S05]  /*1440*/  @!P0 BRA `(.L_x_11) ;  /* 0x0000000800248947 */ /* 0x000fea0003800000 */
[----:B------:R-:W-:Y:S01]  /*1450*/  ISETP.GT.U32.AND P0, PT, R0, RZ, PT ;  /* 0x000000ff0000720c */ /* 0x000fe20003f04070 */
[----:B------:R-:W-:Y:S01]  /*1460*/  BSSY.RECONVERGENT B1, `(.L_x_12) ;  /* 0x0000085000017945 */ /* 0x000fe20003800200 */
[----:B------:R-:W-:Y:S01]  /*1470*/  CS2R R6, SRZ ;  /* 0x0000000000067805 */ /* 0x000fe2000001ff00 */
[----:B------:R-:W-:Y:S01]  /*1480*/  IMAD.MOV.U32 R15, RZ, RZ, R3 ;  /* 0x000000ffff0f7224 */ /* 0x000fe200078e0003 */
[----:B------:R-:W-:Y:S01]  /*1490*/  ISETP.GT.AND.EX P0, PT, R13, RZ, PT, P0 ;  /* 0x000000ff0d00720c */ /* 0x000fe20003f04300 */
[----:B------:R-:W-:Y:S02]  /*14a0*/  IMAD.MOV.U32 R14, RZ, RZ, R4 ;  /* 0x000000ffff0e7224 */ /* 0x000fe400078e0004 */
[----:B------:R-:W-:Y:S02]  /*14b0*/  IMAD.MOV.U32 R9, RZ, RZ, RZ ;  /* 0x000000ffff097224 */ /* 0x000fe400078e00ff */
[----:B------:R-:W-:-:S08]  /*14c0*/  IMAD.MOV.U32 R5, RZ, RZ, RZ ;  /* 0x000000ffff057224 */ /* 0x000fd000078e00ff */
[----:B------:R-:W-:Y:S05]  /*14d0*/  @!P0 BRA `(.L_x_13) ;  /* 0x0000000400ac8947 */ /* 0x000fea0003800000 */
[----:B------:R-:W-:-:S04]  /*14e0*/  IADD3 R8, P0, PT, -R9, R0, RZ ;  /* 0x0000000009087210 */ /* 0x000fc80007f1e1ff */
[----:B------:R-:W-:Y:S01]  /*14f0*/  ISETP.GT.U32.AND P1, PT, R8, 0xc, PT ;  /* 0x0000000c0800780c */ /* 0x000fe20003f24070 */
[----:B------:R-:W-:Y:S01]  /*1500*/  IMAD.X R8, R13, 0x1, ~R5, P0 ;  /* 0x000000010d087824 */ /* 0x000fe200000e0e05 */
[----:B------:R-:W-:-:S04]  /*1510*/  PLOP3.LUT P0, PT, PT, PT, PT, 0x80, 0x8 ;  /* 0x000000000008781c */ /* 0x000fc80003f0f070 */
[----:B------:R-:W-:-:S13]  /*1520*/  ISETP.GT.AND.EX P1, PT, R8, RZ, PT, P1 ;  /* 0x000000ff0800720c */ /* 0x000fda0003f24310 */
[----:B------:R-:W-:Y:S05]  /*1530*/  @!P1 BRA `(.L_x_14) ;  /* 0x0000000000f89947 */ /* 0x000fea0003800000 */
[----:B------:R-:W-:Y:S01]  /*1540*/  IADD3 R10, P1, PT, R0, -0xc, RZ ;  /* 0xfffffff4000a7810 */ /* 0x000fe20007f3e0ff */
[----:B------:R-:W-:Y:S01]  /*1550*/  BSSY.RECONVERGENT B2, `(.L_x_14) ;  /* 0x000003c000027945 */ /* 0x000fe20003800200 */
[----:B------:R-:W-:Y:S02]  /*1560*/  PLOP3.LUT P0, PT, PT, PT, PT, 0x8, 0x80 ;  /* 0x000000000080781c */ /* 0x000fe40003f0e170 */
[----:B------:R-:W-:-:S11]  /*1570*/  IADD3.X R8, PT, PT, R13, -0x1, RZ, P1, !PT ;  /* 0xffffffff0d087810 */ /* 0x000fd60000ffe4ff */
.L_x_15:
[----:B------:R-:W-:Y:S01]  /*1580*/  IMAD.SHL.U32 R16, R6, 0x8, RZ ;  /* 0x0000000806107824 */ /* 0x000fe200078e00ff */
[C-C-:B------:R-:W-:Y:S01]  /*1590*/  SHF.R.U64 R20, R15.reuse, 0x2, R14.reuse ;  /* 0x000000020f147819 */ /* 0x140fe2000000120e */
[C---:B------:R-:W-:Y:S01]  /*15a0*/  IMAD.SHL.U32 R11, R15.reuse, 0x4, RZ ;  /* 0x000000040f0b7824 */ /* 0x040fe200078e00ff */
[C-C-:B------:R-:W-:Y:S02]  /*15b0*/  SHF.R.U64 R17, R15.reuse, 0x3, R14.reuse ;  /* 0x000000030f117819 */ /* 0x140fe4000000120e */
[--C-:B------:R-:W-:Y:S02]  /*15c0*/  SHF.R.U64 R25, R15, 0x4, R14.reuse ;  /* 0x000000040f197819 */ /* 0x100fe4000000120e */
[----:B------:R-:W-:Y:S02]  /*15d0*/  LOP3.LUT R16, R16, 0x4, R11, 0xf8, !PT ;  /* 0x0000000410107812 */ /* 0x000fe400078ef80b */
[----:B------:R-:W-:Y:S02]  /*15e0*/  SHF.R.U32.HI R24, RZ, 0x4, R14 ;  /* 0x00000004ff187819 */ /* 0x000fe4000001160e */
[----:B------:R-:W-:-:S02]  /*15f0*/  LOP3.LUT R11, R16, 0x2, R15, 0xf8, !PT ;  /* 0x00000002100b7812 */ /* 0x000fc400078ef80f */
[----:B------:R-:W-:Y:S02]  /*1600*/  SHF.R.U64 R26, R25, 0x4, R24 ;  /* 0x00000004191a7819 */ /* 0x000fe40000001218 */
[----:B------:R-:W-:Y:S02]  /*1610*/  LOP3.LUT R11, R11, 0x1, R20, 0xf8, !PT ;  /* 0x000000010b0b7812 */ /* 0x000fe400078ef814 */
[----:B------:R-:W-:Y:S02]  /*1620*/  SHF.L.U64.HI R6, R6, 0x3, R7 ;  /* 0x0000000306067819 */ /* 0x000fe40000010207 */
[----:B------:R-:W-:Y:S01]  /*1630*/  IADD3 R9, P1, PT, R9, 0x10, RZ ;  /* 0x0000001009097810 */ /* 0x000fe20007f3e0ff */
[C---:B------:R-:W-:Y:S01]  /*1640*/  IMAD.SHL.U32 R16, R11.reuse, 0x2, RZ ;  /* 0x000000020b107824 */ /* 0x040fe200078e00ff */
[----:B------:R-:W-:-:S03]  /*1650*/  SHF.L.U64.HI R6, R11, 0x1, R6 ;  /* 0x000000010b067819 */ /* 0x000fc60000010206 */
[----:B------:R-:W-:Y:S01]  /*1660*/  IMAD.X R5, RZ, RZ, R5, P1 ;  /* 0x000000ffff057224 */ /* 0x000fe200008e0605 */
[----:B------:R-:W-:Y:S01]  /*1670*/  LOP3.LUT R15, R16, 0x1, R17, 0xf8, !PT ;  /* 0x00000001100f7812 */ /* 0x000fe200078ef811 */
[----:B------:R-:W-:Y:S01]  /*1680*/  IMAD.SHL.U32 R17, R25, 0x4, RZ ;  /* 0x0000000419117824 */ /* 0x000fe200078e00ff */
[----:B------:R-:W-:-:S03]  /*1690*/  ISETP.GE.U32.AND P1, PT, R9, R10, PT ;  /* 0x0000000a0900720c */ /* 0x000fc60003f26070 */
[C---:B------:R-:W-:Y:S01]  /*16a0*/  IMAD.SHL.U32 R16, R15.reuse, 0x8, RZ ;  /* 0x000000080f107824 */ /* 0x040fe200078e00ff */
[----:B------:R-:W-:Y:S02]  /*16b0*/  SHF.L.U64.HI R15, R15, 0x3, R6 ;  /* 0x000000030f0f7819 */ /* 0x000fe40000010206 */
[----:B------:R-:W-:Y:S02]  /*16c0*/  ISETP.GE.AND.EX P1, PT, R5, R8, PT, P1 ;  /* 0x000000080500720c */ /* 0x000fe40003f26310 */
[----:B------:R-:W-:Y:S02]  /*16d0*/  LOP3.LUT R16, R16, 0x4, R17, 0xf8, !PT ;  /* 0x0000000410107812 */ /* 0x000fe400078ef811 */
[----:B------:R-:W-:Y:S02]  /*16e0*/  SHF.R.U64 R17, R25, 0x2, R24 ;  /* 0x0000000219117819 */ /* 0x000fe40000001218 */
[----:B------:R-:W-:-:S04]  /*16f0*/  LOP3.LUT R16, R16, 0x2, R25, 0xf8, !PT ;  /* 0x0000000210107812 */ /* 0x000fc800078ef819 */
[----:B------:R-:W-:Y:S02]  /*1700*/  LOP3.LUT R16, R16, 0x1, R17, 0xf8, !PT ;  /* 0x0000000110107812 */ /* 0x000fe400078ef811 */
[----:B------:R-:W-:Y:S01]  /*1710*/  SHF.R.U64 R17, R25, 0x3, R24 ;  /* 0x0000000319117819 */ /* 0x000fe20000001218 */
[----:B------:R-:W-:Y:S01]  /*1720*/  IMAD.SHL.U32 R25, R26, 0x4, RZ ;  /* 0x000000041a197824 */ /* 0x000fe200078e00ff */
[C---:B------:R-:W-:Y:S01]  /*1730*/  SHF.L.U64.HI R15, R16.reuse, 0x1, R15 ;  /* 0x00000001100f7819 */ /* 0x040fe2000001020f */
[----:B------:R-:W-:-:S05]  /*1740*/  IMAD.SHL.U32 R14, R16, 0x2, RZ ;  /* 0x00000002100e7824 */ /* 0x000fca00078e00ff */
[----:B------:R-:W-:Y:S02]  /*1750*/  LOP3.LUT R14, R14, 0x1, R17, 0xf8, !PT ;  /* 0x000000010e0e7812 */ /* 0x000fe400078ef811 */
[----:B------:R-:W-:Y:S02]  /*1760*/  SHF.R.U32.HI R17, RZ, 0x4, R24 ;  /* 0x00000004ff117819 */ /* 0x000fe40000011618 */
[C---:B------:R-:W-:Y:S01]  /*1770*/  SHF.L.U64.HI R15, R14.reuse, 0x3, R15 ;  /* 0x000000030e0f7819 */ /* 0x040fe2000001020f */
[----:B------:R-:W-:Y:S01]  /*1780*/  IMAD.SHL.U32 R20, R14, 0x8, RZ ;  /* 0x000000080e147824 */ /* 0x000fe200078e00ff */
[C-C-:B------:R-:W-:Y:S02]  /*1790*/  SHF.R.U64 R7, R26.reuse, 0x3, R17.reuse ;  /* 0x000000031a077819 */ /* 0x140fe40000001211 */
[----:B------:R-:W-:Y:S02]  /*17a0*/  SHF.R.U64 R11, R26, 0x4, R17 ;  /* 0x000000041a0b7819 */ /* 0x000fe40000001211 */
[----:B------:R-:W-:-:S02]  /*17b0*/  LOP3.LUT R20, R20, 0x4, R25, 0xf8, !PT ;  /* 0x0000000414147812 */ /* 0x000fc400078ef819 */
[--C-:B------:R-:W-:Y:S02]  /*17c0*/  SHF.R.U64 R25, R26, 0x2, R17.reuse ;  /* 0x000000021a197819 */ /* 0x100fe40000001211 */
[----:B------:R-:W-:Y:S02]  /*17d0*/  LOP3.LUT R20, R20, 0x2, R26, 0xf8, !PT ;  /* 0x0000000214147812 */ /* 0x000fe400078ef81a */
[----:B------:R-:W-:Y:S02]  /*17e0*/  SHF.R.U32.HI R16, RZ, 0x4, R17 ;  /* 0x00000004ff107819 */ /* 0x000fe40000011611 */
[----:B------:R-:W-:Y:S02]  /*17f0*/  LOP3.LUT R20, R20, 0x1, R25, 0xf8, !PT ;  /* 0x0000000114147812 */ /* 0x000fe400078ef819 */
[----:B------:R-:W-:Y:S02]  /*1800*/  SHF.R.U64 R14, R11, 0x2, R16 ;  /* 0x000000020b0e7819 */ /* 0x000fe40000001210 */
[C---:B------:R-:W-:Y:S01]  /*1810*/  SHF.L.U64.HI R15, R20.reuse, 0x1, R15 ;  /* 0x00000001140f7819 */ /* 0x040fe2000001020f */
[----:B------:R-:W-:-:S05]  /*1820*/  IMAD.SHL.U32 R24, R20, 0x2, RZ ;  /* 0x0000000214187824 */ /* 0x000fca00078e00ff */
[----:B------:R-:W-:Y:S01]  /*1830*/  LOP3.LUT R24, R24, 0x1, R7, 0xf8, !PT ;  /* 0x0000000118187812 */ /* 0x000fe200078ef807 */
[----:B------:R-:W-:-:S04]  /*1840*/  IMAD.SHL.U32 R7, R11, 0x4, RZ ;  /* 0x000000040b077824 */ /* 0x000fc800078e00ff */
[----:B------:R-:W-:-:S05]  /*1850*/  IMAD.SHL.U32 R6, R24, 0x8, RZ ;  /* 0x0000000818067824 */ /* 0x000fca00078e00ff */
[----:B------:R-:W-:-:S04]  /*1860*/  LOP3.LUT R6, R6, 0x4, R7, 0xf8, !PT ;  /* 0x0000000406067812 */ /* 0x000fc800078ef807 */
[----:B------:R-:W-:-:S04]  /*1870*/  LOP3.LUT R7, R6, 0x2, R11, 0xf8, !PT ;  /* 0x0000000206077812 */ /* 0x000fc800078ef80b */
[----:B------:R-:W-:Y:S02]  /*1880*/  LOP3.LUT R7, R7, 0x1, R14, 0xf8, !PT ;  /* 0x0000000107077812 */ /* 0x000fe400078ef80e */
[----:B------:R-:W-:Y:S02]  /*1890*/  SHF.L.U64.HI R14, R24, 0x3, R15 ;  /* 0x00000003180e7819 */ /* 0x000fe4000001020f */
[----:B------:R-:W-:Y:S01]  /*18a0*/  SHF.R.U64 R15, R11, 0x3, R16 ;  /* 0x000000030b0f7819 */ /* 0x000fe20000001210 */
[C---:B------:R-:W-:Y:S01]  /*18b0*/  IMAD.SHL.U32 R6, R7.reuse, 0x2, RZ ;  /* 0x0000000207067824 */ /* 0x040fe200078e00ff */
[----:B------:R-:W-:Y:S02]  /*18c0*/  SHF.L.U64.HI R7, R7, 0x1, R14 ;  /* 0x0000000107077819 */ /* 0x000fe4000001020e */
[----:B------:R-:W-:Y:S02]  /*18d0*/  SHF.R.U32.HI R14, RZ, 0x4, R16 ;  /* 0x00000004ff0e7819 */ /* 0x000fe40000011610 */
[----:B------:R-:W-:-:S02]  /*18e0*/  LOP3.LUT R6, R6, 0x1, R15, 0xf8, !PT ;  /* 0x0000000106067812 */ /* 0x000fc400078ef80f */
[----:B------:R-:W-:Y:S01]  /*18f0*/  SHF.R.U64 R15, R11, 0x4, R16 ;  /* 0x000000040b0f7819 */ /* 0x000fe20000001210 */
[----:B------:R-:W-:Y:S06]  /*1900*/  @!P1 BRA `(.L_x_15) ;  /* 0xfffffffc001c9947 */ /* 0x000fec000383ffff */
[----:B------:R-:W-:Y:S05]  /*1910*/  BSYNC.RECONVERGENT B2 ;  /* 0x0000000000027941 */ /* 0x000fea0003800200 */
.L_x_14:
[----:B------:R-:W-:Y:S01]  /*1920*/  IADD3 R8, P2, PT, -R9, R0, RZ ;  /* 0x0000000009087210 */ /* 0x000fe20007f5e1ff */
[----:B------:R-:W-:Y:S03]  /*1930*/  BSSY.RECONVERGENT B2, `(.L_x_16) ;  /* 0x0000022000027945 */ /* 0x000fe60003800200 */
[----:B------:R-:W-:Y:S01]  /*1940*/  ISETP.GT.U32.AND P1, PT, R8, 0x4, PT ;  /* 0x000000040800780c */ /* 0x000fe20003f24070 */
[----:B------:R-:W-:-:S05]  /*1950*/  IMAD.X R8, R13, 0x1, ~R5, P2 ;  /* 0x000000010d087824 */ /* 0x000fca00010e0e05 */
[----:B------:R-:W-:-:S13]  /*1960*/  ISETP.GT.AND.EX P1, PT, R8, RZ, PT, P1 ;  /* 0x000000ff0800720c */ /* 0x000fda0003f24310 */
[----:B------:R-:W-:Y:S05]  /*1970*/  @!P1 BRA `(.L_x_17) ;  /* 0x0000000000749947 */ /* 0x000fea0003800000 */
[----:B------:R-:W-:Y:S01]  /*1980*/  IMAD.SHL.U32 R16, R6, 0x8, RZ ;  /* 0x0000000806107824 */ /* 0x000fe200078e00ff */
[----:B------:R-:W-:Y:S01]  /*1990*/  IADD3 R9, P1, PT, R9, 0x8, RZ ;  /* 0x0000000809097810 */ /* 0x000fe20007f3e0ff */
[----:B------:R-:W-:Y:S01]  /*19a0*/  IMAD.SHL.U32 R11, R15, 0x4, RZ ;  /* 0x000000040f0b7824 */ /* 0x000fe200078e00ff */
[----:B------:R-:W-:-:S03]  /*19b0*/  PLOP3.LUT P0, PT, PT, PT, PT, 0x8, 0x80 ;  /* 0x000000000080781c */ /* 0x000fc60003f0e170 */
[----:B------:R-:W-:Y:S01]  /*19c0*/  IMAD.X R5, RZ, RZ, R5, P1 ;  /* 0x000000ffff057224 */ /* 0x000fe200008e0605 */
[----:B------:R-:W-:Y:S02]  /*19d0*/  LOP3.LUT R16, R16, 0x4, R11, 0xf8, !PT ;  /* 0x0000000410107812 */ /* 0x000fe400078ef80b */
[----:B------:R-:W-:Y:S02]  /*19e0*/  SHF.R.U64 R11, R15, 0x2, R14 ;  /* 0x000000020f0b7819 */ /* 0x000fe4000000120e */
[----:B------:R-:W-:-:S04]  /*19f0*/  LOP3.LUT R16, R16, 0x2, R15, 0xf8, !PT ;  /* 0x0000000210107812 */ /* 0x000fc800078ef80f */
[----:B------:R-:W-:Y:S02]  /*1a00*/  LOP3.LUT R16, R16, 0x1, R11, 0xf8, !PT ;  /* 0x0000000110107812 */ /* 0x000fe400078ef80b */
[C-C-:B------:R-:W-:Y:S02]  /*1a10*/  SHF.R.U64 R11, R15.reuse, 0x3, R14.reuse ;  /* 0x000000030f0b7819 */ /* 0x140fe4000000120e */
[--C-:B------:R-:W-:Y:S01]  /*1a20*/  SHF.R.U64 R15, R15, 0x4, R14.reuse ;  /* 0x000000040f0f7819 */ /* 0x100fe2000000120e */
[----:B------:R-:W-:Y:S01]  /*1a30*/  IMAD.SHL.U32 R10, R16, 0x2, RZ ;  /* 0x00000002100a7824 */ /* 0x000fe200078e00ff */
[----:B------:R-:W-:-:S04]  /*1a40*/  SHF.R.U32.HI R14, RZ, 0x4, R14 ;  /* 0x00000004ff0e7819 */ /* 0x000fc8000001160e */
[----:B------:R-:W-:Y:S01]  /*1a50*/  LOP3.LUT R10, R10, 0x1, R11, 0xf8, !PT ;  /* 0x000000010a0a7812 */ /* 0x000fe200078ef80b */
[----:B------:R-:W-:-:S04]  /*1a60*/  IMAD.SHL.U32 R11, R15, 0x4, RZ ;  /* 0x000000040f0b7824 */ /* 0x000fc800078e00ff */
[----:B------:R-:W-:-:S05]  /*1a70*/  IMAD.SHL.U32 R8, R10, 0x8, RZ ;  /* 0x000000080a087824 */ /* 0x000fca00078e00ff */
[----:B------:R-:W-:Y:S02]  /*1a80*/  LOP3.LUT R8, R8, 0x4, R11, 0xf8, !PT ;  /* 0x0000000408087812 */ /* 0x000fe400078ef80b */
[----:B------:R-:W-:Y:S02]  /*1a90*/  SHF.L.U64.HI R11, R6, 0x3, R7 ;  /* 0x00000003060b7819 */ /* 0x000fe40000010207 */
[----:B------:R-:W-:Y:S02]  /*1aa0*/  SHF.R.U64 R6, R15, 0x2, R14 ;  /* 0x000000020f067819 */ /* 0x000fe4000000120e */
[----:B------:R-:W-:Y:S02]  /*1ab0*/  LOP3.LUT R7, R8, 0x2, R15, 0xf8, !PT ;  /* 0x0000000208077812 */ /* 0x000fe400078ef80f */
[----:B------:R-:W-:Y:S02]  /*1ac0*/  SHF.L.U64.HI R11, R16, 0x1, R11 ;  /* 0x00000001100b7819 */ /* 0x000fe4000001020b */
[----:B------:R-:W-:-:S02]  /*1ad0*/  LOP3.LUT R7, R7, 0x1, R6, 0xf8, !PT ;  /* 0x0000000107077812 */ /* 0x000fc400078ef806 */
[----:B------:R-:W-:Y:S02]  /*1ae0*/  SHF.L.U64.HI R8, R10, 0x3, R11 ;  /* 0x000000030a087819 */ /* 0x000fe4000001020b */
[--C-:B------:R-:W-:Y:S01]  /*1af0*/  SHF.R.U64 R11, R15, 0x3, R14.reuse ;  /* 0x000000030f0b7819 */ /* 0x100fe2000000120e */
[----:B------:R-:W-:Y:S01]  /*1b00*/  IMAD.SHL.U32 R6, R7, 0x2, RZ ;  /* 0x0000000207067824 */ /* 0x000fe200078e00ff */
[----:B------:R-:W-:Y:S02]  /*1b10*/  SHF.R.U64 R15, R15, 0x4, R14 ;  /* 0x000000040f0f7819 */ /* 0x000fe4000000120e */
[----:B------:R-:W-:Y:S02]  /*1b20*/  SHF.L.U64.HI R7, R7, 0x1, R8 ;  /* 0x0000000107077819 */ /* 0x000fe40000010208 */
[----:B------:R-:W-:Y:S02]  /*1b30*/  LOP3.LUT R6, R6, 0x1, R11, 0xf8, !PT ;  /* 0x0000000106067812 */ /* 0x000fe400078ef80b */
[----:B------:R-:W-:-:S07]  /*1b40*/  SHF.R.U32.HI R14, RZ, 0x4, R14 ;  /* 0x00000004ff0e7819 */ /* 0x000fce000001160e */
.L_x_17:
[----:B------:R-:W-:Y:S05]  /*1b50*/  BSYNC.RECONVERGENT B2 ;  /* 0x0000000000027941 */ /* 0x000fea0003800200 */
.L_x_16:
[----:B------:R-:W-:-:S04]  /*1b60*/  ISETP.NE.U32.AND P1, PT, R9, R0, PT ;  /* 0x000000000900720c */ /* 0x000fc80003f25070 */
[----:B------:R-:W-:-:S13]  /*1b70*/  ISETP.NE.OR.EX P0, PT, R5, R13, P0, P1 ;  /* 0x0000000d0500720c */ /* 0x000fda0000705710 */
[----:B------:R-:W-:Y:S05]  /*1b80*/  @!P0 BRA `(.L_x_18) ;  /* 0x0000000000488947 */ /* 0x000fea0003800000 */
.L_x_13:
[----:B------:R-:W-:Y:S01]  /*1b90*/  IADD3 R9, P0, PT, R9, 0x4, RZ ;  /* 0x0000000409097810 */ /* 0x000fe20007f1e0ff */
[C---:B------:R-:W-:Y:S01]  /*1ba0*/  IMAD.SHL.U32 R11, R6.reuse, 0x8, RZ ;  /* 0x00000008060b7824 */ /* 0x040fe200078e00ff */
[----:B------:R-:W-:Y:S01]  /*1bb0*/  SHF.L.U64.HI R7, R6, 0x3, R7 ;  /* 0x0000000306077819 */ /* 0x000fe20000010207 */
[C---:B------:R-:W-:Y:S01]  /*1bc0*/  IMAD.SHL.U32 R8, R15.reuse, 0x4, RZ ;  /* 0x000000040f087824 */ /* 0x040fe200078e00ff */
[----:B------:R-:W-:Y:S01]  /*1bd0*/  SHF.R.U64 R6, R15, 0x3, R14 ;  /* 0x000000030f067819 */ /* 0x000fe2000000120e */
[----:B------:R-:W-:Y:S01]  /*1be0*/  IMAD.X R5, RZ, RZ, R5, P0 ;  /* 0x000000ffff057224 */ /* 0x000fe200000e0605 */
[----:B------:R-:W-:Y:S02]  /*1bf0*/  ISETP.NE.U32.AND P0, PT, R9, R0, PT ;  /* 0x000000000900720c */ /* 0x000fe40003f05070 */
[----:B------:R-:W-:Y:S02]  /*1c00*/  LOP3.LUT R10, R11, 0x4, R8, 0xf8, !PT ;  /* 0x000000040b0a7812 */ /* 0x000fe400078ef808 */
[----:B------:R-:W-:-:S02]  /*1c10*/  ISETP.NE.AND.EX P0, PT, R5, R13, PT, P0 ;  /* 0x0000000d0500720c */ /* 0x000fc40003f05300 */
[C-C-:B------:R-:W-:Y:S02]  /*1c20*/  SHF.R.U64 R8, R15.reuse, 0x2, R14.reuse ;  /* 0x000000020f087819 */ /* 0x140fe4000000120e */
[----:B------:R-:W-:Y:S02]  /*1c30*/  LOP3.LUT R11, R10, 0x2, R15, 0xf8, !PT ;  /* 0x000000020a0b7812 */ /* 0x000fe400078ef80f */
[----:B------:R-:W-:Y:S02]  /*1c40*/  SHF.R.U64 R15, R15, 0x4, R14 ;  /* 0x000000040f0f7819 */ /* 0x000fe4000000120e */
[----:B------:R-:W-:Y:S02]  /*1c50*/  LOP3.LUT R8, R11, 0x1, R8, 0xf8, !PT ;  /* 0x000000010b087812 */ /* 0x000fe400078ef808 */
[----:B------:R-:W-:Y:S02]  /*1c60*/  SHF.R.U32.HI R14, RZ, 0x4, R14 ;  /* 0x00000004ff0e7819 */ /* 0x000fe4000001160e */
[C---:B------:R-:W-:Y:S01]  /*1c70*/  SHF.L.U64.HI R7, R8.reuse, 0x1, R7 ;  /* 0x0000000108077819 */ /* 0x040fe20000010207 */
[----:B------:R-:W-:-:S05]  /*1c80*/  IMAD.SHL.U32 R11, R8, 0x2, RZ ;  /* 0x00000002080b7824 */ /* 0x000fca00078e00ff */
[----:B------:R-:W-:Y:S01]  /*1c90*/  LOP3.LUT R6, R11, 0x1, R6, 0xf8, !PT ;  /* 0x000000010b067812 */ /* 0x000fe200078ef806 */
[----:B------:R-:W-:Y:S06]  /*1ca0*/  @P0 BRA `(.L_x_13) ;  /* 0xfffffffc00b80947 */ /* 0x000fec000383ffff */
.L_x_18:
[----:B------:R-:W-:Y:S05]  /*1cb0*/  BSYNC.RECONVERGENT B1 ;  /* 0x0000000000017941 */ /* 0x000fea0003800200 */
.L_x_12:
[C---:B------:R-:W-:Y:S01]  /*1cc0*/  SHF.L.U64.HI R8, R6.reuse, 0x1, R7 ;  /* 0x0000000106087819 */ /* 0x040fe20000010207 */
[----:B------:R-:W-:-:S07]  /*1cd0*/  IMAD.SHL.U32 R5, R6, 0x2, RZ ;  /* 0x0000000206057824 */ /* 0x000fce00078e00ff */
.L_x_11:
[----:B------:R-:W-:-:S04]  /*1ce0*/  ISETP.NE.U32.AND P0, PT, R21, RZ, PT ;  /* 0x000000ff1500720c */ /* 0x000fc80003f05070 */
[----:B------:R-:W-:-:S13]  /*1cf0*/  ISETP.NE.AND.EX P0, PT, RZ, RZ, PT, P0 ;  /* 0x000000ffff00720c */ /* 0x000fda0003f05300 */
[----:B------:R-:W-:Y:S05]  /*1d00*/  @!P0 BRA `(.L_x_10) ;  /* 0x0000000000408947 */ /* 0x000fea0003800000 */
[----:B------:R-:W-:Y:S02]  /*1d10*/  ISETP.NE.U32.AND P0, PT, R21, 0x1, PT ;  /* 0x000000011500780c */ /* 0x000fe40003f05070 */
[----:B------:R-:W-:Y:S02]  /*1d20*/  LOP3.LUT R6, R15, 0x1, RZ, 0xc0, !PT ;  /* 0x000000010f067812 */ /* 0x000fe400078ec0ff */
[----:B------:R-:W-:Y:S02]  /*1d30*/  ISETP.NE.AND.EX P0, PT, RZ, RZ, PT, P0 ;  /* 0x000000ffff00720c */ /* 0x000fe40003f05300 */
[----:B------:R-:W-:-:S05]  /*1d40*/  IADD3 R6, P1, PT, R5, R6, RZ ;  /* 0x0000000605067210 */ /* 0x000fca0007f3e0ff */
[----:B------:R-:W-:-:S06]  /*1d50*/  IMAD.X R7, RZ, RZ, R8, P1 ;  /* 0x000000ffff077224 */ /* 0x000fcc00008e0608 */
[----:B------:R-:W-:Y:S05]  /*1d60*/  @!P0 BRA `(.L_x_10) ;  /* 0x0000000000288947 */ /* 0x000fea0003800000 */
[----:B------:R-:W-:Y:S01]  /*1d70*/  ISETP.NE.U32.AND P0, PT, R21, 0x2, PT ;  /* 0x000000021500780c */ /* 0x000fe20003f05070 */
[C---:B------:R-:W-:Y:S01]  /*1d80*/  IMAD.SHL.U32 R8, R6.reuse, 0x2, RZ ;  /* 0x0000000206087824 */ /* 0x040fe200078e00ff */
[----:B------:R-:W-:Y:S02]  /*1d90*/  SHF.R.U64 R5, R15, 0x1, R14 ;  /* 0x000000010f057819 */ /* 0x000fe4000000120e */
[----:B------:R-:W-:Y:S02]  /*1da0*/  ISETP.NE.AND.EX P0, PT, RZ, RZ, PT, P0 ;  /* 0x000000ffff00720c */ /* 0x000fe40003f05300 */
[----:B------:R-:W-:Y:S02]  /*1db0*/  SHF.L.U64.HI R7, R6, 0x1, R7 ;  /* 0x0000000106077819 */ /* 0x000fe40000010207 */
[----:B------:R-:W-:-:S09]  /*1dc0*/  LOP3.LUT R6, R8, 0x1, R5, 0xf8, !PT ;  /* 0x0000000108067812 */ /* 0x000fd200078ef805 */
[C---:B------:R-:W-:Y:S01]  /*1dd0*/  @P0 IMAD.SHL.U32 R8, R6.reuse, 0x2, RZ ;  /* 0x0000000206080824 */ /* 0x040fe200078e00ff */
[----:B------:R-:W-:Y:S02]  /*1de0*/  @P0 SHF.R.U64 R5, R15, 0x2, R14 ;  /* 0x000000020f050819 */ /* 0x000fe4000000120e */
[----:B------:R-:W-:Y:S02]  /*1df0*/  @P0 SHF.L.U64.HI R7, R6, 0x1, R7 ;  /* 0x0000000106070819 */ /* 0x000fe40000010207 */
[----:B------:R-:W-:-:S07]  /*1e00*/  @P0 LOP3.LUT R6, R8, 0x1, R5, 0xf8, !PT ;  /* 0x0000000108060812 */ /* 0x000fce00078ef805 */
.L_x_10:
[----:B------:R-:W-:Y:S01]  /*1e10*/  ISETP.GE.U32.AND P0, PT, R3, R6, PT ;  /* 0x000000060300720c */ /* 0x000fe20003f06070 */
[----:B------:R-:W0:Y:S03]  /*1e20*/  LDCU.64 UR4, c[0x0][0x388] ;  /* 0x00007100ff0477ac */ /* 0x000e260008000a00 */
[----:B------:R-:W-:-:S13]  /*1e30*/  ISETP.GE.U32.AND.EX P0, PT, R4, R7, PT, P0 ;  /* 0x000000070400720c */ /* 0x000fda0003f06100 */
[CC--:B------:R-:W-:Y:S02]  /*1e40*/  @!P0 LEA R10, P2, R6.reuse, R18.reuse, 0x2 ;  /* 0x00000012060a8211 */ /* 0x0c0fe400078410ff */
[C---:B------:R-:W-:Y:S02]  /*1e50*/  @!P0 LEA R8, P1, R3.reuse, R18, 0x2 ;  /* 0x0000001203088211 */ /* 0x040fe400078210ff */
[-C--:B------:R-:W-:Y:S02]  /*1e60*/  @!P0 LEA.HI.X R11, R6, R2.reuse, R7, 0x2, P2 ;  /* 0x00000002060b8211 */ /* 0x080fe400010f1407 */
[----:B------:R-:W-:-:S03]  /*1e70*/  @!P0 LEA.HI.X R9, R3, R2, R4, 0x2, P1 ;  /* 0x0000000203098211 */ /* 0x000fc600008f1404 */
[----:B------:R-:W2:Y:S04]  /*1e80*/  @!P0 LD.E R7, desc[UR36][R10.64] ;  /* 0x000000240a078980 */ /* 0x000ea8000c101900 */
[----:B------:R-:W3:Y:S01]  /*1e90*/  @!P0 LD.E R5, desc[UR36][R8.64] ;  /* 0x0000002408058980 */ /* 0x000ee2000c101900 */
[----:B0-----:R-:W-:Y:S02]  /*1ea0*/  USHF.R.U64 UR4, UR4, 0xa, UR5 ;  /* 0x0000000a04047899 */ /* 0x001fe40008001205 */
[----:B------:R-:W-:Y:S01]  /*1eb0*/  USHF.R.U32.HI UR5, URZ, 0xa, UR5 ;  /* 0x0000000aff057899 */ /* 0x000fe20008011605 */
[----:B--2---:R0:W-:Y:S04]  /*1ec0*/  @!P0 ST.E desc[UR36][R8.64], R7 ;  /* 0x0000000708008985 */ /* 0x0041e8000c101924 */
[----:B---3--:R0:W-:Y:S01]  /*1ed0*/  @!P0 ST.E desc[UR36][R10.64], R5 ;  /* 0x000000050a008985 */ /* 0x0081e2000c101924 */
[----:B------:R-:W-:-:S05]  /*1ee0*/  IADD3 R3, P0, PT, R3, 0x1, RZ ;  /* 0x0000000103037810 */ /* 0x000fca0007f1e0ff */
[----:B------:R-:W-:Y:S01]  /*1ef0*/  IMAD.X R4, RZ, RZ, R4, P0 ;  /* 0x000000ffff047224 */ /* 0x000fe200000e0604 */
[----:B------:R-:W-:-:S04]  /*1f00*/  ISETP.NE.U32.AND P0, PT, R3, UR4, PT ;  /* 0x0000000403007c0c */ /* 0x000fc8000bf05070 */
[----:B------:R-:W-:-:S13]  /*1f10*/  ISETP.NE.AND.EX P0, PT, R4, UR5, PT, P0 ;  /* 0x0000000504007c0c */ /* 0x000fda000bf05300 */
[----:B0-----:R-:W-:Y:S05]  /*1f20*/  @P0 BRA `(.L_x_19) ;  /* 0xfffffff4001c0947 */ /* 0x001fea000383ffff */
[----:B------:R-:W-:Y:S05]  /*1f30*/  BSYNC.RECONVERGENT B0 ;  /* 0x0000000000007941 */ /* 0x000fea0003800200 */
.L_x_9:
[----:B------:R-:W0:Y:S01]  /*1f40*/  LDC.64 R4, c[0x0][0x388] ;  /* 0x0000e200ff047b82 */ /* 0x000e220000000a00 */
[----:B------:R-:W-:Y:S02]  /*1f50*/  ISETP.EQ.U32.AND P0, PT, R12, RZ, PT ;  /* 0x000000ff0c00720c */ /* 0x000fe40003f02070 */
[----:B0-----:R-:W-:-:S04]  /*1f60*/  ISETP.GE.U32.AND P1, PT, R4, 0x400, PT ;  /* 0x000004000400780c */ /* 0x001fc80003f26070 */
[----:B------:R-:W-:-:S04]  /*1f70*/  ISETP.GE.U32.AND.EX P1, PT, R5, RZ, PT, P1 ;  /* 0x000000ff0500720c */ /* 0x000fc80003f26110 */
[----:B------:R-:W-:-:S13]  /*1f80*/  ISETP.EQ.OR.EX P0, PT, R13, RZ, !P1, P0 ;  /* 0x000000ff0d00720c */ /* 0x000fda0004f02700 */
[----:B------:R-:W-:Y:S05]  /*1f90*/  @P0 BRA `(.L_x_20) ;  /* 0x0000000c00dc0947 */ /* 0x000fea0003800000 */
[----:B------:R-:W-:Y:S01]  /*1fa0*/  BSSY.RECONVERGENT B1, `(.L_x_20) ;  /* 0x00000f6000017945 */ /* 0x000fe20003800200 */
[----:B------:R-:W-:Y:S02]  /*1fb0*/  IMAD.MOV.U32 R0, RZ, RZ, 0x1 ;  /* 0x00000001ff007424 */ /* 0x000fe400078e00ff */
[----:B------:R-:W-:Y:S02]  /*1fc0*/  IMAD.MOV.U32 R3, RZ, RZ, RZ ;  /* 0x000000ffff037224 */ /* 0x000fe400078e00ff */
[----:B------:R-:W-:Y:S02]  /*1fd0*/  IMAD.MOV.U32 R4, RZ, RZ, 0x1 ;  /* 0x00000001ff047424 */ /* 0x000fe400078e00ff */
[----:B------:R-:W-:-:S07]  /*1fe0*/  IMAD.MOV.U32 R5, RZ, RZ, RZ ;  /* 0x000000ffff057224 */ /* 0x000fce00078e00ff */
.L_x_34:
[C---:B------:R-:W-:Y:S01]  /*1ff0*/  IMAD.SHL.U32 R6, R4.reuse, 0x2, RZ ;  /* 0x0000000204067824 */ /* 0x040fe200078e00ff */
[C---:B------:R-:W-:Y:S01]  /*2000*/  SHF.L.U64.HI R7, R4.reuse, 0x1, R5 ;  /* 0x0000000104077819 */ /* 0x040fe20000010205 */
[----:B------:R-:W-:Y:S01]  /*2010*/  BSSY.RECONVERGENT B0, `(.L_x_21) ;  /* 0x00000eb000007945 */ /* 0x000fe20003800200 */
[----:B------:R-:W-:Y:S02]  /*2020*/  ISETP.NE.U32.AND P1, PT, R4, RZ, PT ;  /* 0x000000ff0400720c */ /* 0x000fe40003f25070 */
[C---:B------:R-:W-:Y:S02]  /*2030*/  IADD3 R9, P0, PT, R6.reuse, -0x1, RZ ;  /* 0xffffffff06097810 */ /* 0x040fe40007f1e0ff */
[----:B------:R-:W-:Y:S02]  /*2040*/  ISETP.NE.AND.EX P1, PT, R5, RZ, PT, P1 ;  /* 0x000000ff0500720c */ /* 0x000fe40003f25310 */
[----:B------:R-:W-:Y:S02]  /*2050*/  IADD3.X R10, PT, PT, R7, -0x1, RZ, P0, !PT ;  /* 0xffffffff070a7810 */ /* 0x000fe400007fe4ff */
[----:B------:R-:W-:-:S02]  /*2060*/  LOP3.LUT R8, R6, R9, RZ, 0xc, !PT ;  /* 0x0000000906087212 */ /* 0x000fc400078e0cff */
[----:B------:R-:W-:Y:S02]  /*2070*/  LOP3.LUT R10, R7, R10, RZ, 0xc, !PT ;  /* 0x0000000a070a7212 */ /* 0x000fe400078e0cff */
[C---:B------:R-:W-:Y:S02]  /*2080*/  ISETP.GE.U32.AND P0, PT, R0.reuse, R12, PT ;  /* 0x0000000c0000720c */ /* 0x040fe40003f06070 */
[----:B------:R-:W-:Y:S01]  /*2090*/  POPC R8, R8 ;  /* 0x0000000800087309 */ /* 0x000fe20000000000 */
[----:B------:R-:W-:Y:S02]  /*20a0*/  IADD3 R0, P2, PT, R0, 0x1, RZ ;  /* 0x0000000100007810 */ /* 0x000fe40007f5e0ff */
[----:B------:R-:W-:-:S03]  /*20b0*/  ISETP.GE.U32.AND.EX P0, PT, R3, R13, PT, P0 ;  /* 0x0000000d0300720c */ /* 0x000fc60003f06100 */
[----:B------:R-:W-:Y:S02]  /*20c0*/  IMAD.X R3, RZ, RZ, R3, P2 ;  /* 0x000000ffff037224 */ /* 0x000fe400010e0603 */
[----:B------:R-:W0:Y:S02]  /*20d0*/  POPC R9, R10 ;  /* 0x0000000a00097309 */ /* 0x000e240000000000 */
[----:B0-----:R-:W-:Y:S01]  /*20e0*/  IMAD.IADD R9, R8, 0x1, R9 ;  /* 0x0000000108097824 */ /* 0x001fe200078e0209 */
[----:B-----5:R-:W-:Y:S06]  /*20f0*/  @!P1 BRA `(.L_x_22) ;  /* 0x0000000c00709947 */ /* 0x020fec0003800000 */
[----:B------:R-:W0:Y:S01]  /*2100*/  LDC.64 R14, c[0x0][0x388] ;  /* 0x0000e200ff0e7b82 */ /* 0x000e220000000a00 */
[----:B------:R-:W-:-:S04]  /*2110*/  LOP3.LUT R8, R4, 0x7, RZ, 0xc0, !PT ;  /* 0x0000000704087812 */ /* 0x000fc800078ec0ff */
[----:B------:R-:W-:-:S04]  /*2120*/  IADD3 R8, P2, PT, R8, -0x1, RZ ;  /* 0xffffffff08087810 */ /* 0x000fc80007f5e0ff */
[----:B------:R-:W-:Y:S01]  /*2130*/  ISETP.GE.U32.AND P1, PT, R8, 0x3, PT ;  /* 0x000000030800780c */ /* 0x000fe20003f26070 */
[----:B------:R-:W-:-:S05]  /*2140*/  IMAD.X R10, RZ, RZ, -0x1, P2 ;  /* 0xffffffffff0a7424 */ /* 0x000fca00010e06ff */
[----:B------:R-:W-:Y:S02]  /*2150*/  ISETP.GE.U32.AND.EX P1, PT, R10, RZ, PT, P1 ;  /* 0x000000ff0a00720c */ /* 0x000fe40003f26110 */
[----:B------:R-:W-:Y:S02]  /*2160*/  CS2R R10, SRZ ;  /* 0x00000000000a7805 */ /* 0x000fe4000001ff00 */
[--C-:B0-----:R-:W-:Y:S02]  /*2170*/  SHF.R.U64 R17, R14, 0xa, R15.reuse ;  /* 0x0000000a0e117819 */ /* 0x101fe4000000120f */
[----:B------:R-:W-:-:S04]  /*2180*/  SHF.R.U32.HI R8, RZ, 0xa, R15 ;  /* 0x0000000aff087819 */ /* 0x000fc8000001160f */
[----:B------:R-:W-:Y:S02]  /*2190*/  SHF.R.U64 R17, R17, R9, R8 ;  /* 0x0000000911117219 */ /* 0x000fe40000001208 */
[----:B------:R-:W-:Y:S02]  /*21a0*/  LOP3.LUT R9, R4, 0xfffffff8, RZ, 0xc0, !PT ;  /* 0xfffffff804097812 */ /* 0x000fe400078ec0ff */
[----:B-----5:R-:W-:-:S07]  /*21b0*/  LOP3.LUT R24, R22, 0x400, R17, 0x96, !PT ;  /* 0x0000040016187812 */ /* 0x020fce00078e9611 */
.L_x_33:
[----:B------:R-:W0:Y:S02]  /*21c0*/  LDC.64 R16, c[0x0][0x398] ;  /* 0x0000e600ff107b82 */ /* 0x000e240000000a00 */
[----:B0----5:R0:W5:Y:S01]  /*21d0*/  LDG.E R25, desc[UR36][R16.64] ;  /* 0x0000002410197981 */ /* 0x021162000c1e1900 */
[----:B------:R-:W-:Y:S01]  /*21e0*/  ISETP.GE.U32.AND P2, PT, R4, 0x8, PT ;  /* 0x000000080400780c */ /* 0x000fe20003f46070 */
[----:B------:R-:W-:Y:S01]  /*21f0*/  BSSY.RECONVERGENT B2, `(.L_x_23) ;  /* 0x000005f000027945 */ /* 0x000fe20003800200 */
[----:B------:R-:W-:Y:S02]  /*2200*/  CS2R R26, SRZ ;  /* 0x00000000001a7805 */ /* 0x000fe4000001ff00 */
[----:B------:R-:W-:-:S13]  /*2210*/  ISETP.GE.U32.AND.EX P2, PT, R5, RZ, PT, P2 ;  /* 0x000000ff0500720c */ /* 0x000fda0003f46120 */
[----:B0-----:R-:W-:Y:S05]  /*2220*/  @!P2 BRA `(.L_x_24) ;  /* 0x00000004006ca947 */ /* 0x001fea0003800000 */
[----:B------:R-:W-:Y:S01]  /*2230*/  IADD3 R28, P3, PT, R18, 0x10, RZ ;  /* 0x00000010121c7810 */ /* 0x000fe20007f7e0ff */
[----:B------:R-:W-:Y:S01]  /*2240*/  BSSY.RECONVERGENT B3, `(.L_x_25) ;  /* 0x0000057000037945 */ /* 0x000fe20003800200 */
[----:B------:R-:W-:Y:S01]  /*2250*/  IADD3 R31, P2, PT, R4, R11, RZ ;  /* 0x0000000b041f7210 */ /* 0x000fe20007f5e0ff */
[----:B------:R-:W-:Y:S01]  /*2260*/  IMAD.MOV.U32 R27, RZ, RZ, R9 ;  /* 0x000000ffff1b7224 */ /* 0x000fe200078e0009 */
[-C--:B------:R-:W-:Y:S01]  /*2270*/  LEA R29, P5, R11, R28.reuse, 0x2 ;  /* 0x0000001c0b1d7211 */ /* 0x080fe200078a10ff */
[----:B------:R-:W-:Y:S01]  /*2280*/  IMAD.X R30, RZ, RZ, R2, P3 ;  /* 0x000000ffff1e7224 */ /* 0x000fe200018e0602 */
[----:B------:R-:W-:Y:S01]  /*2290*/  LEA R28, P4, R31, R28, 0x2 ;  /* 0x0000001c1f1c7211 */ /* 0x000fe200078810ff */
[----:B------:R-:W-:Y:S02]  /*22a0*/  IMAD.X R16, R5, 0x1, R10, P2 ;  /* 0x0000000105107824 */ /* 0x000fe400010e060a */
[----:B------:R-:W-:-:S03]  /*22b0*/  IMAD.MOV.U32 R26, RZ, RZ, R5 ;  /* 0x000000ffff1a7224 */ /* 0x000fc600078e0005 */
[-C--:B------:R-:W-:Y:S02]  /*22c0*/  LEA.HI.X R31, R31, R30.reuse, R16, 0x2, P4 ;  /* 0x0000001e1f1f7211 */ /* 0x080fe400020f1410 */
[----:B------:R-:W-:-:S07]  /*22d0*/  LEA.HI.X R30, R11, R30, R10, 0x2, P5 ;  /* 0x0000001e0b1e7211 */ /* 0x000fce00028f140a */
.L_x_26:
[----:B0-----:R-:W-:Y:S02]  /*22e0*/  IMAD.MOV.U32 R16, RZ, RZ, R28 ;  /* 0x000000ffff107224 */ /* 0x001fe400078e001c */
[----:B------:R-:W-:Y:S02]  /*22f0*/  IMAD.MOV.U32 R17, RZ, RZ, R31 ;  /* 0x000000ffff117224 */ /* 0x000fe400078e001f */
[----:B------:R-:W-:Y:S02]  /*2300*/  IMAD.MOV.U32 R20, RZ, RZ, R29 ;  /* 0x000000ffff147224 */ /* 0x000fe400078e001d */
[----:B------:R-:W-:Y:S01]  /*2310*/  IMAD.MOV.U32 R21, RZ, RZ, R30 ;  /* 0x000000ffff157224 */ /* 0x000fe200078e001e */
[----:B------:R-:W2:Y:S04]  /*2320*/  LD.E R28, desc[UR36][R16.64+-0x10] ;  /* 0xfffff024101c7980 */ /* 0x000ea8000c101900 */
[----:B------:R-:W3:Y:S01]  /*2330*/  LD.E R30, desc[UR36][R20.64+-0x10] ;  /* 0xfffff024141e7980 */ /* 0x000ee2000c101900 */
[----:B--2---:R-:W-:-:S04]  /*2340*/  IMAD.MOV R29, RZ, RZ, -R28 ;  /* 0x000000ffff1d7224 */ /* 0x004fc800078e0a1c */
[--C-:B---3-5:R-:W-:Y:S02]  /*2350*/  IMAD R29, R25, R29, R30.reuse ;  /* 0x0000001d191d7224 */ /* 0x128fe400078e021e */
[----:B------:R-:W-:-:S03]  /*2360*/  IMAD R31, R28, R25, R30 ;  /* 0x000000191c1f7224 */ /* 0x000fc600078e021e */
[----:B------:R0:W-:Y:S04]  /*2370*/  ST.E desc[UR36][R16.64+-0x10], R29 ;  /* 0xfffff01d10007985 */ /* 0x0001e8000c101924 */
[----:B------:R1:W-:Y:S04]  /*2380*/  ST.E desc[UR36][R20.64+-0x10], R31 ;  /* 0xfffff01f14007985 */ /* 0x0003e8000c101924 */
[----:B------:R-:W2:Y:S04]  /*2390*/  LD.E R28, desc[UR36][R16.64+-0xc] ;  /* 0xfffff424101c7980 */ /* 0x000ea8000c101900 */
[----:B------:R-:W3:Y:S01]  /*23a0*/  LD.E R30, desc[UR36][R20.64+-0xc] ;  /* 0xfffff424141e7980 */ /* 0x000ee2000c101900 */
[----:B------:R-:W-:-:S02]  /*23b0*/  IMAD R25, R24, R25, RZ ;  /* 0x0000001918197224 */ /* 0x000fc400078e02ff */
[----:B--2---:R-:W-:-:S04]  /*23c0*/  IMAD.MOV R33, RZ, RZ, -R28 ;  /* 0x000000ffff217224 */ /* 0x004fc800078e0a1c */
[C-C-:B---3--:R-:W-:Y:S02]  /*23d0*/  IMAD R33, R25.reuse, R33, R30.reuse ;  /* 0x0000002119217224 */ /* 0x148fe400078e021e */
[----:B------:R-:W-:-:S03]  /*23e0*/  IMAD R35, R25, R28, R30 ;  /* 0x0000001c19237224 */ /* 0x000fc600078e021e */
[----:B------:R2:W-:Y:S04]  /*23f0*/  ST.E desc[UR36][R16.64+-0xc], R33 ;  /* 0xfffff42110007985 */ /* 0x0005e8000c101924 */
[----:B------:R3:W-:Y:S04]  /*2400*/  ST.E desc[UR36][R20.64+-0xc], R35 ;  /* 0xfffff42314007985 */ /* 0x0007e8000c101924 */
[----:B------:R-:W0:Y:S04]  /*2410*/  LD.E R28, desc[UR36][R16.64+-0x8] ;  /* 0xfffff824101c7980 */ /* 0x000e28000c101900 */
[----:B------:R-:W4:Y:S01]  /*2420*/  LD.E R30, desc[UR36][R20.64+-0x8] ;  /* 0xfffff824141e7980 */ /* 0x000f22000c101900 */
[----:B------:R-:W-:-:S02]  /*2430*/  IMAD R25, R24, R25, RZ ;  /* 0x0000001918197224 */ /* 0x000fc400078e02ff */
[----:B0-----:R-:W-:-:S04]  /*2440*/  IMAD.MOV R29, RZ, RZ, -R28 ;  /* 0x000000ffff1d7224 */ /* 0x001fc800078e0a1c */
[C-C-:B----4-:R-:W-:Y:S02]  /*2450*/  IMAD R29, R25.reuse, R29, R30.reuse ;  /* 0x0000001d191d7224 */ /* 0x150fe400078e021e */
[----:B-1----:R-:W-:-:S03]  /*2460*/  IMAD R31, R25, R28, R30 ;  /* 0x0000001c191f7224 */ /* 0x002fc600078e021e */
[----:B------:R0:W-:Y:S04]  /*2470*/  ST.E desc[UR36][R16.64+-0x8], R29 ;  /* 0xfffff81d10007985 */ /* 0x0001e8000c101924 */
[----:B------:R1:W-:Y:S04]  /*2480*/  ST.E desc[UR36][R20.64+-0x8], R31 ;  /* 0xfffff81f14007985 */ /* 0x0003e8000c101924 */
[----:B------:R-:W2:Y:S04]  /*2490*/  LD.E R28, desc[UR36][R16.64+-0x4] ;  /* 0xfffffc24101c7980 */ /* 0x000ea8000c101900 */
[----:B------:R-:W4:Y:S01]  /*24a0*/  LD.E R30, desc[UR36][R20.64+-0x4] ;  /* 0xfffffc24141e7980 */ /* 0x000f22000c101900 */
[----:B------:R-:W-:-:S02]  /*24b0*/  IMAD R25, R24, R25, RZ ;  /* 0x0000001918197224 */ /* 0x000fc400078e02ff */
[----:B--2---:R-:W-:-:S04]  /*24c0*/  IMAD.MOV R33, RZ, RZ, -R28 ;  /* 0x000000ffff217224 */ /* 0x004fc800078e0a1c */
[C-C-:B----4-:R-:W-:Y:S02]  /*24d0*/  IMAD R33, R25.reuse, R33, R30.reuse ;  /* 0x0000002119217224 */ /* 0x150fe400078e021e */
[----:B---3--:R-:W-:-:S03]  /*24e0*/  IMAD R35, R25, R28, R30 ;  /* 0x0000001c19237224 */ /* 0x008fc600078e021e */
        /* <DEDUP_REMOVED lines=16> */
[----:B------:R-:W-:Y:S04]  /*25f0*/  ST.E desc[UR36][R16.64+0x4], R33 ;  /* 0x0000042110007985 */ /* 0x000fe8000c101924 */
[----:B------:R-:W-:Y:S04]  /*2600*/  ST.E desc[UR36][R20.64+0x4], R35 ;  /* 0x0000042314007985 */ /* 0x000fe8000c101924 */
[----:B------:R-:W0:Y:S04]  /*2610*/  LD.E R28, desc[UR36][R16.64+0x8] ;  /* 0x00000824101c7980 */ /* 0x000e28000c101900 */
[----:B------:R-:W2:Y:S01]  /*2620*/  LD.E R30, desc[UR36][R20.64+0x8] ;  /* 0x00000824141e7980 */ /* 0x000ea2000c101900 */
[----:B------:R-:W-:-:S02]  /*2630*/  IMAD R25, R24, R25, RZ ;  /* 0x0000001918197224 */ /* 0x000fc400078e02ff */
[----:B0-----:R-:W-:-:S04]  /*2640*/  IMAD.MOV R29, RZ, RZ, -R28 ;  /* 0x000000ffff1d7224 */ /* 0x001fc800078e0a1c */
[C-C-:B--2---:R-:W-:Y:S02]  /*2650*/  IMAD R29, R25.reuse, R29, R30.reuse ;  /* 0x0000001d191d7224 */ /* 0x144fe400078e021e */
[----:B-1----:R-:W-:-:S03]  /*2660*/  IMAD R31, R25, R28, R30 ;  /* 0x0000001c191f7224 */ /* 0x002fc600078e021e */
[----:B------:R0:W-:Y:S04]  /*2670*/  ST.E desc[UR36][R16.64+0x8], R29 ;  /* 0x0000081d10007985 */ /* 0x0001e8000c101924 */
[----:B------:R1:W-:Y:S04]  /*2680*/  ST.E desc[UR36][R20.64+0x8], R31 ;  /* 0x0000081f14007985 */ /* 0x0003e8000c101924 */
[----:B------:R-:W2:Y:S04]  /*2690*/  LD.E R28, desc[UR36][R16.64+0xc] ;  /* 0x00000c24101c7980 */ /* 0x000ea8000c101900 */
[----:B------:R-:W3:Y:S01]  /*26a0*/  LD.E R30, desc[UR36][R20.64+0xc] ;  /* 0x00000c24141e7980 */ /* 0x000ee2000c101900 */
[----:B------:R-:W-:Y:S01]  /*26b0*/  IMAD R25, R24, R25, RZ ;  /* 0x0000001918197224 */ /* 0x000fe200078e02ff */
[----:B------:R-:W-:-:S02]  /*26c0*/  IADD3 R27, P2, PT, R27, -0x8, RZ ;  /* 0xfffffff81b1b7810 */ /* 0x000fc40007f5e0ff */
[----:B0-----:R-:W-:Y:S02]  /*26d0*/  IADD3 R29, P4, PT, R20, 0x20, RZ ;  /* 0x00000020141d7810 */ /* 0x001fe40007f9e0ff */
[----:B------:R-:W-:Y:S02]  /*26e0*/  IADD3.X R26, PT, PT, R26, -0x1, RZ, P2, !PT ;  /* 0xffffffff1a1a7810 */ /* 0x000fe400017fe4ff */
[----:B------:R-:W-:-:S04]  /*26f0*/  ISETP.NE.U32.AND P2, PT, R27, RZ, PT ;  /* 0x000000ff1b00720c */ /* 0x000fc80003f45070 */
[----:B------:R-:W-:Y:S01]  /*2700*/  ISETP.NE.AND.EX P2, PT, R26, RZ, PT, P2 ;  /* 0x000000ff1a00720c */ /* 0x000fe20003f45320 */
[----:B--2---:R-:W-:-:S04]  /*2710*/  IMAD.MOV R33, RZ, RZ, -R28 ;  /* 0x000000ffff217224 */ /* 0x004fc800078e0a1c */
[C-C-:B---3--:R-:W-:Y:S02]  /*2720*/  IMAD R33, R25.reuse, R33, R30.reuse ;  /* 0x0000002119217224 */ /* 0x148fe400078e021e */
[----:B------:R-:W-:Y:S01]  /*2730*/  IMAD R35, R25, R28, R30 ;  /* 0x0000001c19237224 */ /* 0x000fe200078e021e */
[----:B------:R-:W-:Y:S01]  /*2740*/  IADD3 R28, P3, PT, R16, 0x20, RZ ;  /* 0x00000020101c7810 */ /* 0x000fe20007f7e0ff */
[----:B------:R-:W-:Y:S01]  /*2750*/  IMAD.X R30, RZ, RZ, R21, P4 ;  /* 0x000000ffff1e7224 */ /* 0x000fe200020e0615 */
[----:B------:R0:W-:Y:S01]  /*2760*/  ST.E desc[UR36][R16.64+0xc], R33 ;  /* 0x00000c2110007985 */ /* 0x0001e2000c101924 */
[----:B------:R-:W-:Y:S02]  /*2770*/  IMAD R25, R24, R25, RZ ;  /* 0x0000001918197224 */ /* 0x000fe400078e02ff */
[----:B-1----:R-:W-:Y:S01]  /*2780*/  IMAD.X R31, RZ, RZ, R17, P3 ;  /* 0x000000ffff1f7224 */ /* 0x002fe200018e0611 */
[----:B------:R0:W-:Y:S01]  /*2790*/  ST.E desc[UR36][R20.64+0xc], R35 ;  /* 0x00000c2314007985 */ /* 0x0001e2000c101924 */
[----:B------:R-:W-:Y:S06]  /*27a0*/  @P2 BRA `(.L_x_26) ;  /* 0xfffffff800cc2947 */ /* 0x000fec000383ffff */
[----:B------:R-:W-:Y:S05]  /*27b0*/  BSYNC.RECONVERGENT B3 ;  /* 0x0000000000037941 */ /* 0x000fea0003800200 */
.L_x_25:
[----:B------:R-:W-:Y:S02]  /*27c0*/  IMAD.MOV.U32 R26, RZ, RZ, R9 ;  /* 0x000000ffff1a7224 */ /* 0x000fe400078e0009 */
[----:B------:R-:W-:-:S07]  /*27d0*/  IMAD.MOV.U32 R27, RZ, RZ, R5 ;  /* 0x000000ffff1b7224 */ /* 0x000fce00078e0005 */
.L_x_24:
[----:B------:R-:W-:Y:S05]  /*27e0*/  BSYNC.RECONVERGENT B2 ;  /* 0x0000000000027941 */ /* 0x000fea0003800200 */
.L_x_23:
[----:B0-----:R-:W-:Y:S01]  /*27f0*/  LOP3.LUT R16, R4, 0x7, RZ, 0xc0, !PT ;  /* 0x0000000704107812 */ /* 0x001fe200078ec0ff */
[----:B------:R-:W-:Y:S03]  /*2800*/  BSSY.RECONVERGENT B2, `(.L_x_27) ;  /* 0x0000065000027945 */ /* 0x000fe60003800200 */
[----:B------:R-:W-:-:S04]  /*2810*/  ISETP.NE.U32.AND P2, PT, R16, RZ, PT ;  /* 0x000000ff1000720c */ /* 0x000fc80003f45070 */
[----:B------:R-:W-:-:S13]  /*2820*/  ISETP.NE.AND.EX P2, PT, RZ, RZ, PT, P2 ;  /* 0x000000ffff00720c */ /* 0x000fda0003f45320 */
[----:B------:R-:W-:Y:S05]  /*2830*/  @!P2 BRA `(.L_x_28) ;  /* 0x000000040084a947 */ /* 0x000fea0003800000 */
[----:B------:R-:W-:Y:S04]  /*2840*/  BSSY.RECONVERGENT B3, `(.L_x_29) ;  /* 0x000002c000037945 */ /* 0x000fe80003800200 */
[----:B------:R-:W-:Y:S05]  /*2850*/  @!P1 BRA `(.L_x_30) ;  /* 0x0000000000a89947 */ /* 0x000fea0003800000 */
[----:B------:R-:W-:-:S04]  /*2860*/  IADD3 R29, P2, PT, R11, R26, RZ ;  /* 0x0000001a0b1d7210 */ /* 0x000fc80007f5e0ff */
[----:B------:R-:W-:Y:S01]  /*2870*/  LEA R20, P3, R29, R18, 0x2 ;  /* 0x000000121d147211 */ /* 0x000fe200078610ff */
[----:B------:R-:W-:Y:S01]  /*2880*/  IMAD.X R28, R10, 0x1, R27, P2 ;  /* 0x000000010a1c7824 */ /* 0x000fe200010e061b */
[----:B------:R-:W-:-:S05]  /*2890*/  IADD3 R17, P2, PT, R4, R29, RZ ;  /* 0x0000001d04117210 */ /* 0x000fca0007f5e0ff */
[----:B------:R-:W-:Y:S01]  /*28a0*/  IMAD.X R21, R5, 0x1, R28, P2 ;  /* 0x0000000105157824 */ /* 0x000fe200010e061c */
[----:B------:R-:W-:-:S04]  /*28b0*/  LEA R16, P2, R17, R18, 0x2 ;  /* 0x0000001211107211 */ /* 0x000fc800078410ff */
[-C--:B------:R-:W-:Y:S02]  /*28c0*/  LEA.HI.X R17, R17, R2.reuse, R21, 0x2, P2 ;  /* 0x0000000211117211 */ /* 0x080fe400010f1415 */
[----:B------:R-:W-:-:S03]  /*28d0*/  LEA.HI.X R21, R29, R2, R28, 0x2, P3 ;  /* 0x000000021d157211 */ /* 0x000fc600018f141c */
[----:B------:R-:W2:Y:S04]  /*28e0*/  LD.E R28, desc[UR36][R16.64] ;  /* 0x00000024101c7980 */ /* 0x000ea8000c101900 */
[----:B------:R-:W3:Y:S01]  /*28f0*/  LD.E R30, desc[UR36][R20.64] ;  /* 0x00000024141e7980 */ /* 0x000ee2000c101900 */
[----:B--2---:R-:W-:-:S04]  /*2900*/  IMAD.MOV R29, RZ, RZ, -R28 ;  /* 0x000000ffff1d7224 */ /* 0x004fc800078e0a1c */
[C-C-:B---3-5:R-:W-:Y:S02]  /*2910*/  IMAD R29, R25.reuse, R29, R30.reuse ;  /* 0x0000001d191d7224 */ /* 0x168fe400078e021e */
        /* <DEDUP_REMOVED lines=21> */
[----:B------:R-:W-:Y:S01]  /*2a70*/  IMAD R25, R24, R25, RZ ;  /* 0x0000001918197224 */ /* 0x000fe200078e02ff */
[----:B------:R-:W-:-:S05]  /*2a80*/  IADD3 R26, P2, PT, R26, 0x4, RZ ;  /* 0x000000041a1a7810 */ /* 0x000fca0007f5e0ff */
[----:B------:R-:W-:Y:S02]  /*2a90*/  IMAD.X R27, RZ, RZ, R27, P2 ;  /* 0x000000ffff1b7224 */ /* 0x000fe400010e061b */
[----:B--2---:R-:W-:-:S04]  /*2aa0*/  IMAD.MOV R33, RZ, RZ, -R28 ;  /* 0x000000ffff217224 */ /* 0x004fc800078e0a1c */
[C-C-:B----4-:R-:W-:Y:S02]  /*2ab0*/  IMAD R33, R25.reuse, R33, R30.reuse ;  /* 0x0000002119217224 */ /* 0x150fe400078e021e */
[----:B---3--:R-:W-:Y:S02]  /*2ac0*/  IMAD R35, R25, R28, R30 ;  /* 0x0000001c19237224 */ /* 0x008fe400078e021e */
[----:B------:R-:W-:Y:S01]  /*2ad0*/  IMAD R25, R24, R25, RZ ;  /* 0x0000001918197224 */ /* 0x000fe200078e02ff */
[----:B------:R0:W-:Y:S04]  /*2ae0*/  ST.E desc[UR36][R16.64+0xc], R33 ;  /* 0x00000c2110007985 */ /* 0x0001e8000c101924 */
[----:B------:R0:W-:Y:S02]  /*2af0*/  ST.E desc[UR36][R20.64+0xc], R35 ;  /* 0x00000c2314007985 */ /* 0x0001e4000c101924 */
.L_x_30:
[----:B------:R-:W-:Y:S05]  /*2b00*/  BSYNC.RECONVERGENT B3 ;  /* 0x0000000000037941 */ /* 0x000fea0003800200 */
.L_x_29:
[----:B0-----:R-:W-:-:S04]  /*2b10*/  LOP3.LUT R16, R4, 0x3, RZ, 0xc0, !PT ;  /* 0x0000000304107812 */ /* 0x001fc800078ec0ff */
[----:B------:R-:W-:-:S04]  /*2b20*/  ISETP.NE.U32.AND P2, PT, R16, RZ, PT ;  /* 0x000000ff1000720c */ /* 0x000fc80003f45070 */
[----:B------:R-:W-:-:S13]  /*2b30*/  ISETP.NE.AND.EX P2, PT, RZ, RZ, PT, P2 ;  /* 0x000000ffff00720c */ /* 0x000fda0003f45320 */
[----:B------:R-:W-:Y:S05]  /*2b40*/  @!P2 BRA `(.L_x_28) ;  /* 0x0000000000c0a947 */ /* 0x000fea0003800000 */
[----:B------:R-:W-:Y:S01]  /*2b50*/  ISETP.NE.U32.AND P2, PT, R16, 0x1, PT ;  /* 0x000000011000780c */ /* 0x000fe20003f45070 */
[----:B------:R-:W-:Y:S01]  /*2b60*/  BSSY.RECONVERGENT B3, `(.L_x_31) ;  /* 0x000001e000037945 */ /* 0x000fe20003800200 */
[----:B------:R-:W-:Y:S02]  /*2b70*/  LOP3.LUT P3, RZ, R4, 0x1, RZ, 0xc0, !PT ;  /* 0x0000000104ff7812 */ /* 0x000fe4000786c0ff */
[----:B------:R-:W-:-:S13]  /*2b80*/  ISETP.NE.AND.EX P2, PT, RZ, RZ, PT, P2 ;  /* 0x000000ffff00720c */ /* 0x000fda0003f45320 */
[----:B------:R-:W-:Y:S05]  /*2b90*/  @!P2 BRA `(.L_x_32) ;  /* 0x000000000068a947 */ /* 0x000fea0003800000 */
[----:B------:R-:W-:-:S04]  /*2ba0*/  IADD3 R21, P2, PT, R11, R26, RZ ;  /* 0x0000001a0b157210 */ /* 0x000fc80007f5e0ff */
[----:B------:R-:W-:Y:S01]  /*2bb0*/  LEA R20, P4, R21, R18, 0x2 ;  /* 0x0000001215147211 */ /* 0x000fe200078810ff */
[----:B------:R-:W-:Y:S01]  /*2bc0*/  IMAD.X R28, R10, 0x1, R27, P2 ;  /* 0x000000010a1c7824 */ /* 0x000fe200010e061b */
[----:B------:R-:W-:-:S04]  /*2bd0*/  IADD3 R17, P2, PT, R4, R21, RZ ;  /* 0x0000001504117210 */ /* 0x000fc80007f5e0ff */
[--C-:B------:R-:W-:Y:S01]  /*2be0*/  LEA.HI.X R21, R21, R2, R28.reuse, 0x2, P4 ;  /* 0x0000000215157211 */ /* 0x100fe200020f141c */
[----:B------:R-:W-:Y:S01]  /*2bf0*/  IMAD.X R29, R5, 0x1, R28, P2 ;  /* 0x00000001051d7824 */ /* 0x000fe200010e061c */
[----:B------:R-:W-:-:S03]  /*2c00*/  LEA R16, P2, R17, R18, 0x2 ;  /* 0x0000001211107211 */ /* 0x000fc600078410ff */
[----:B------:R-:W2:Y:S01]  /*2c10*/  LD.E R30, desc[UR36][R20.64] ;  /* 0x00000024141e7980 */ /* 0x000ea2000c101900 */
[----:B------:R-:W-:-:S05]  /*2c20*/  LEA.HI.X R17, R17, R2, R29, 0x2, P2 ;  /* 0x0000000211117211 */ /* 0x000fca00010f141d */
[----:B------:R-:W3:Y:S02]  /*2c30*/  LD.E R28, desc[UR36][R16.64] ;  /* 0x00000024101c7980 */ /* 0x000ee4000c101900 */
[----:B---3--:R-:W-:Y:S02]  /*2c40*/  IMAD.MOV R29, RZ, RZ, -R28 ;  /* 0x000000ffff1d7224 */ /* 0x008fe400078e0a1c */
[C-C-:B--2--5:R-:W-:Y:S02]  /*2c50*/  IMAD R31, R25.reuse, R28, R30.reuse ;  /* 0x0000001c191f7224 */ /* 0x164fe400078e021e */
[----:B------:R-:W-:-:S05]  /*2c60*/  IMAD R29, R25, R29, R30 ;  /* 0x0000001d191d7224 */ /* 0x000fca00078e021e */
[----:B------:R0:W-:Y:S04]  /*2c70*/  ST.E desc[UR36][R16.64], R29 ;  /* 0x0000001d10007985 */ /* 0x0001e8000c101924 */
[----:B------:R0:W-:Y:S04]  /*2c80*/  ST.E desc[UR36][R20.64], R31 ;  /* 0x0000001f14007985 */ /* 0x0001e8000c101924 */
[----:B------:R-:W2:Y:S04]  /*2c90*/  LD.E R28, desc[UR36][R16.64+0x4] ;  /* 0x00000424101c7980 */ /* 0x000ea8000c101900 */
[----:B------:R-:W3:Y:S01]  /*2ca0*/  LD.E R33, desc[UR36][R20.64+0x4] ;  /* 0x0000042414217980 */ /* 0x000ee2000c101900 */
[----:B------:R-:W-:Y:S01]  /*2cb0*/  IMAD R25, R24, R25, RZ ;  /* 0x0000001918197224 */ /* 0x000fe200078e02ff */
[----:B------:R-:W-:-:S05]  /*2cc0*/  IADD3 R26, P2, PT, R26, 0x2, RZ ;  /* 0x000000021a1a7810 */ /* 0x000fca0007f5e0ff */
[----:B------:R-:W-:Y:S02]  /*2cd0*/  IMAD.X R27, RZ, RZ, R27, P2 ;  /* 0x000000ffff1b7224 */ /* 0x000fe400010e061b */
[----:B--2---:R-:W-:-:S04]  /*2ce0*/  IMAD.MOV R30, RZ, RZ, -R28 ;  /* 0x000000ffff1e7224 */ /* 0x004fc800078e0a1c */
[C-C-:B---3--:R-:W-:Y:S02]  /*2cf0*/  IMAD R35, R25.reuse, R30, R33.reuse ;  /* 0x0000001e19237224 */ /* 0x148fe400078e0221 */
[----:B------:R-:W-:-:S03]  /*2d00*/  IMAD R33, R25, R28, R33 ;  /* 0x0000001c19217224 */ /* 0x000fc600078e0221 */
[----:B------:R0:W-:Y:S04]  /*2d10*/  ST.E desc[UR36][R16.64+0x4], R35 ;  /* 0x0000042310007985 */ /* 0x0001e8000c101924 */
[----:B------:R0:W-:Y:S01]  /*2d20*/  ST.E desc[UR36][R20.64+0x4], R33 ;  /* 0x0000042114007985 */ /* 0x0001e2000c101924 */
[----:B------:R-:W-:-:S07]  /*2d30*/  IMAD R25, R24, R25, RZ ;  /* 0x0000001918197224 */ /* 0x000fce00078e02ff */
.L_x_32:
[----:B------:R-:W-:Y:S05]  /*2d40*/  BSYNC.RECONVERGENT B3 ;  /* 0x0000000000037941 */ /* 0x000fea0003800200 */
.L_x_31:
[----:B------:R-:W-:Y:S05]  /*2d50*/  @!P3 BRA `(.L_x_28) ;  /* 0x00000000003cb947 */ /* 0x000fea0003800000 */
[----:B0-----:R-:W-:-:S04]  /*2d60*/  IADD3 R29, P2, PT, R11, R26, RZ ;  /* 0x0000001a0b1d7210 */ /* 0x001fc80007f5e0ff */
        /* <DEDUP_REMOVED lines=10> */
[--C-:B---3-5:R-:W-:Y:S02]  /*2e10*/  IMAD R27, R25, R27, R28.reuse ;  /* 0x0000001b191b7224 */ /* 0x128fe400078e021c */
[----:B------:R-:W-:-:S03]  /*2e20*/  IMAD R25, R26, R25, R28 ;  /* 0x000000191a197224 */ /* 0x000fc600078e021c */
[----:B------:R1:W-:Y:S04]  /*2e30*/  ST.E desc[UR36][R16.64], R27 ;  /* 0x0000001b10007985 */ /* 0x0003e8000c101924 */
[----:B------:R1:W-:Y:S02]  /*2e40*/  ST.E desc[UR36][R20.64], R25 ;  /* 0x0000001914007985 */ /* 0x0003e4000c101924 */
.L_x_28:
[----:B------:R-:W-:Y:S05]  /*2e50*/  BSYNC.RECONVERGENT B2 ;  /* 0x0000000000027941 */ /* 0x000fea0003800200 */
.L_x_27:
[----:B------:R-:W-:Y:S02]  /*2e60*/  IADD3 R11, P3, PT, R11, R6, RZ ;  /* 0x000000060b0b7210 */ /* 0x000fe40007f7e0ff */
[----:B01----:R-:W-:-:S03]  /*2e70*/  SHF.R.U64 R16, R14, 0xa, R15 ;  /* 0x0000000a0e107819 */ /* 0x003fc6000000120f */
[----:B------:R-:W-:Y:S01]  /*2e80*/  IMAD.X R10, R10, 0x1, R7, P3 ;  /* 0x000000010a0a7824 */ /* 0x000fe200018e0607 */
[----:B------:R-:W-:-:S04]  /*2e90*/  ISETP.GE.U32.AND P2, PT, R11, R16, PT ;  /* 0x000000100b00720c */ /* 0x000fc80003f46070 */
[----:B------:R-:W-:-:S13]  /*2ea0*/  ISETP.GE.U32.AND.EX P2, PT, R10, R8, PT, P2 ;  /* 0x000000080a00720c */ /* 0x000fda0003f46120 */
[----:B------:R-:W-:Y:S05]  /*2eb0*/  @!P2 BRA `(.L_x_33) ;  /* 0xfffffff000c0a947 */ /* 0x000fea000383ffff */
.L_x_22:
[----:B------:R-:W-:Y:S05]  /*2ec0*/  BSYNC.RECONVERGENT B0 ;  /* 0x0000000000007941 */ /* 0x000fea0003800200 */
.L_x_21:
[----:B------:R-:W-:Y:S02]  /*2ed0*/  IMAD.MOV.U32 R4, RZ, RZ, R6 ;  /* 0x000000ffff047224 */ /* 0x000fe400078e0006 */
[----:B------:R-:W-:Y:S01]  /*2ee0*/  IMAD.MOV.U32 R5, RZ, RZ, R7 ;  /* 0x000000ffff057224 */ /* 0x000fe200078e0007 */
[----:B------:R-:W-:Y:S06]  /*2ef0*/  @!P0 BRA `(.L_x_34) ;  /* 0xfffffff0003c8947 */ /* 0x000fec000383ffff */
[----:B------:R-:W-:Y:S05]  /*2f00*/  BSYNC.RECONVERGENT B1 ;  /* 0x0000000000017941 */ /* 0x000fea0003800200 */
.L_x_20:
[----:B------:R-:W-:Y:S01]  /*2f10*/  BSSY.RECONVERGENT B0, `(.L_x_35) ;  /* 0x0000013000007945 */ /* 0x000fe20003800200 */
[----:B------:R-:W-:-:S07]  /*2f20*/  CS2R R8, SRZ ;  /* 0x0000000000087805 */ /* 0x000fce000001ff00 */
.L_x_36:
[C---:B------:R-:W-:Y:S01]  /*2f30*/  LEA R4, P0, R8.reuse, R18, 0x2 ;  /* 0x0000001208047211 */ /* 0x040fe200078010ff */
[----:B0-----:R-:W0:Y:S03]  /*2f40*/  LDCU.64 UR4, c[0x0][0x380] ;  /* 0x00007000ff0477ac */ /* 0x001e260008000a00 */
[----:B------:R-:W-:-:S06]  /*2f50*/  LEA.HI.X R5, R8, R2, R9, 0x2, P0 ;  /* 0x0000000208057211 */ /* 0x000fcc00000f1409 */
[----:B------:R-:W2:Y:S01]  /*2f60*/  LD.E R5, desc[UR36][R4.64] ;  /* 0x0000002404057980 */ /* 0x000ea2000c101900 */
[----:B------:R-:W-:Y:S02]  /*2f70*/  SHF.R.S32.HI R3, RZ, 0x1f, R19 ;  /* 0x0000001fff037819 */ /* 0x000fe40000011413 */
[----:B------:R-:W-:-:S04]  /*2f80*/  LEA R0, P0, R8, R19, 0xa ;  /* 0x0000001308007211 */ /* 0x000fc800078050ff */
[----:B------:R-:W-:Y:S02]  /*2f90*/  LEA.HI.X R3, R8, R3, R9, 0xa, P0 ;  /* 0x0000000308037211 */ /* 0x000fe400000f5409 */
[----:B0-----:R-:W-:-:S04]  /*2fa0*/  LEA R6, P0, R0, UR4, 0x2 ;  /* 0x0000000400067c11 */ /* 0x001fc8000f8010ff */
[----:B------:R-:W-:Y:S02]  /*2fb0*/  LEA.HI.X R7, R0, UR5, R3, 0x2, P0 ;  /* 0x0000000500077c11 */ /* 0x000fe400080f1403 */
[----:B------:R-:W-:-:S05]  /*2fc0*/  IADD3 R8, P0, PT, R8, 0x1, RZ ;  /* 0x0000000108087810 */ /* 0x000fca0007f1e0ff */
[----:B------:R-:W-:-:S05]  /*2fd0*/  IMAD.X R9, RZ, RZ, R9, P0 ;  /* 0x000000ffff097224 */ /* 0x000fca00000e0609 */
[-CC-:B------:R-:W-:Y:S02]  /*2fe0*/  SHF.R.U64 R0, R8, R23.reuse, R9.reuse ;  /* 0x0000001708007219 */ /* 0x180fe40000001209 */
[----:B------:R-:W-:Y:S02]  /*2ff0*/  SHF.R.U32.HI R3, RZ, R23, R9 ;  /* 0x00000017ff037219 */ /* 0x000fe40000011609 */
[----:B------:R-:W-:-:S04]  /*3000*/  ISETP.NE.U32.AND P0, PT, R0, RZ, PT ;  /* 0x000000ff0000720c */ /* 0x000fc80003f05070 */
[----:B------:R-:W-:Y:S01]  /*3010*/  ISETP.NE.AND.EX P0, PT, R3, RZ, PT, P0 ;  /* 0x000000ff0300720c */ /* 0x000fe20003f05300 */
[----:B--2---:R0:W-:-:S12]  /*3020*/  STG.E desc[UR36][R6.64], R5 ;  /* 0x0000000506007986 */ /* 0x0041d8000c101924 */
[----:B------:R-:W-:Y:S05]  /*3030*/  @!P0 BRA `(.L_x_36) ;  /* 0xfffffffc00bc8947 */ /* 0x000fea000383ffff */
[----:B------:R-:W-:Y:S05]  /*3040*/  BSYNC.RECONVERGENT B0 ;  /* 0x0000000000007941 */ /* 0x000fea0003800200 */
.L_x_35:
[----:B------:R-:W-:Y:S01]  /*3050*/  MOV R0, 0x8 ;  /* 0x0000000800007802 */ /* 0x000fe20000000f00 */
[----:B------:R-:W-:Y:S02]  /*3060*/  IMAD.MOV.U32 R4, RZ, RZ, R18 ;  /* 0x000000ffff047224 */ /* 0x000fe400078e0012 */
[----:B0-----:R-:W-:Y:S01]  /*3070*/  IMAD.MOV.U32 R5, RZ, RZ, R2 ;  /* 0x000000ffff057224 */ /* 0x001fe200078e0002 */
[----:B------:R0:W1:Y:S06]  /*3080*/  LDC.64 R6, c[0x4][R0] ;  /* 0x0100000000067b82 */ /* 0x00006c0000000a00 */
[----:B------:R-:W-:-:S07]  /*3090*/  LEPC R20, `(.L_x_37) ;  /* 0x000000001014794e */ /* 0x000fce0000000000 */
[----:B01---5:R-:W-:Y:S05]  /*30a0*/  CALL.ABS.NOINC R6 ;  /* 0x0000000006007343 */ /* 0x023fea0003c00000 */
.L_x_37:
[----:B------:R-:W-:Y:S05]  /*30b0*/  EXIT ;  /* 0x000000000000794d */ /* 0x000fea0003800000 */
.L_x_38:
[----:B------:R-:W-:-:S00]  /*30c0*/  BRA `(.L_x_38) ;  /* 0xfffffffc00fc7947 */ /* 0x000fc0000383ffff */
[----:B------:R-:W-:-:S00]  /*30d0*/  NOP ;  /* 0x0000000000007918 */ /* 0x000fc00000000000 */
        /* <DEDUP_REMOVED lines=10> */
.L_x_39:


//--------------------- .nv.global.init           --------------------------
	.section	.nv.global.init,"aw",@progbits
.nv.global.init:
	.type		$str$2,@object
	.size		$str$2,($str - $str$2)
$str$2:
        /*0000*/ 	.byte	0x6e, 0x20, 0x3d, 0x3d, 0x20, 0x28, 0x31, 0x75, 0x20, 0x3c, 0x3c, 0x20, 0x6c, 0x6f, 0x67, 0x6e
        /*0010*/ 	.byte	0x29, 0x00
	.type		$str,@object
	.size		$str,($str$1 - $str)
$str:
        /*0012*/ 	.byte	0x6c, 0x65, 0x6e, 0x67, 0x74, 0x68, 0x20, 0x3d, 0x3d, 0x20, 0x31, 0x75, 0x6c, 0x3c, 0x3c, 0x6c
        /*0022*/ 	.byte	0x6f, 0x67, 0x5f, 0x6d, 0x00
	.type		$str$1,@object
	.size		$str$1,(__unnamed_1 - $str$1)
$str$1:
        /*0027*/ 	.byte	0x2f, 0x74, 0x6d, 0x70, 0x2f, 0x73, 0x61, 0x73, 0x73, 0x5f, 0x63, 0x75, 0x5f, 0x36, 0x78, 0x76
        /*0037*/ 	.byte	0x6a, 0x68, 0x32, 0x70, 0x35, 0x2f, 0x6b, 0x2e, 0x63, 0x75, 0x00
	.type		__unnamed_1,@object
	.size		__unnamed_1,(.L_0 - __unnamed_1)
__unnamed_1:
        /*0042*/ 	.byte	0x76, 0x6f, 0x69, 0x64, 0x20, 0x73, 0x65, 0x72, 0x69, 0x61, 0x6c, 0x5f, 0x66, 0x66, 0x74, 0x28
        /*0052*/ 	.byte	0x46, 0x69, 0x65, 0x6c, 0x64, 0x54, 0x20, 0x2a, 0x2c, 0x20, 0x75, 0x6e, 0x73, 0x69, 0x67, 0x6e
        /*0062*/ 	.byte	0x65, 0x64, 0x20, 0x6c, 0x6f, 0x6e, 0x67, 0x2c, 0x20, 0x63, 0x6f, 0x6e, 0x73, 0x74, 0x20, 0x46
        /*0072*/ 	.byte	0x69, 0x65, 0x6c, 0x64, 0x54, 0x20, 0x26, 0x2c, 0x20, 0x63, 0x6f, 0x6e, 0x73, 0x74, 0x20, 0x46
        /*0082*/ 	.byte	0x69, 0x65, 0x6c, 0x64, 0x54, 0x20, 0x26, 0x29, 0x20, 0x5b, 0x77, 0x69, 0x74, 0x68, 0x20, 0x46
        /*0092*/ 	.byte	0x69, 0x65, 0x6c, 0x64, 0x54, 0x20, 0x3d, 0x20, 0x69, 0x6e, 0x74, 0x5d, 0x00
.L_0:


//--------------------- .nv.shared.reserved.0     --------------------------
	.section	.nv.shared.reserved.0,"aw",@nobits
	.weak		__nv_reservedSMEM_offset_0_alias
	.size		__nv_reservedSMEM_offset_0_alias, 0, 64
	.other		__nv_reservedSMEM_offset_0_alias,@"STO_CUDA_RESERVED_SHARED STV_DEFAULT"
__nv_reservedSMEM_offset_0_alias:
	.zero		0
	.zero		64


//--------------------- .nv.constant0._Z10serial_fftIiEvPT_mRKS0_S3_ --------------------------
	.section	.nv.constant0._Z10serial_fftIiEvPT_mRKS0_S3_,"a",@progbits
	.sectionflags	@""
	.align	4
.nv.constant0._Z10serial_fftIiEvPT_mRKS0_S3_:
	.zero		928


//--------------------- SYMBOLS --------------------------

	.type		.nv.reservedSmem.offset0,@object
	.size		.nv.reservedSmem.offset0,0x4
	.type		malloc,@function
	.type		free,@function
	.type		__assertfail,@function
